	.target	sm_90a

	.elftype	@"ET_EXEC"


//--------------------- .note.nv.tkinfo           --------------------------
	.section	.note.nv.tkinfo,"",@"SHT_NOTE"
	.sectionflags	@"SHF_NOTE_NV_TKINFO"
	.tkinfo
        /*0018*/ 	.word	0x00000002
        /*0030*/ 	.string	""
        /*0030*/ 	.string	"ptxas"
        /*0030*/ 	.string	"Cuda compilation tools, release 13.0, V13.0.88"
        /*0030*/ 	.string	"Build cuda_13.0.r13.0/compiler.36424714_0"
        /*0030*/ 	.string	"-arch sm_90a -m 64 "



//--------------------- .note.nv.cuinfo           --------------------------
	.section	.note.nv.cuinfo,"",@"SHT_NOTE"
	.sectionflags	@"SHF_NOTE_NV_CUINFO"
        /*0018*/ 	.short	0x0002
        /*001a*/ 	.short	0x005a
        /*001c*/ 	.short	0x0082
	.zero		2


//--------------------- .nv.info                  --------------------------
	.section	.nv.info,"",@"SHT_CUDA_INFO"
	.align	4


	//----- nvinfo : EIATTR_REGCOUNT
	.align		4
        /*0000*/ 	.byte	0x04, 0x2f
        /*0002*/ 	.short	(.L_16 - .L_15)
	.align		4
.L_15:
        /*0004*/ 	.word	index@(_ZN7cutlass13device_kernelINS_4fmha6kernel13FmhaKernelTmaINS1_10collective15FmhaMainloopTmaINS_6half_tEfN4cute5tupleIJNS7_1CILi64EEESA_NS9_ILi256EEEEEENS4_13DefaultFusionEJEEENS4_15FmhaFwdEpilogueIS6_fNS8_IJSA_SB_SA_EEEEEJEEEEEvNT_6ParamsE)
        /*0008*/ 	.word	0x000000d5


	//----- nvinfo : EIATTR_FRAME_SIZE
	.align		4
.L_16:
        /*000c*/ 	.byte	0x04, 0x11
        /*000e*/ 	.short	(.L_18 - .L_17)
	.align		4
.L_17:
        /*0010*/ 	.word	index@($__internal_0_$__cuda_sm20_rcp_rn_f32_slowpath)
        /*0014*/ 	.word	0x00000000


	//----- nvinfo : EIATTR_FRAME_SIZE
	.align		4
.L_18:
        /*0018*/ 	.byte	0x04, 0x11
        /*001a*/ 	.short	(.L_20 - .L_19)
	.align		4
.L_19:
        /*001c*/ 	.word	index@(_ZN7cutlass13device_kernelINS_4fmha6kernel13FmhaKernelTmaINS1_10collective15FmhaMainloopTmaINS_6half_tEfN4cute5tupleIJNS7_1CILi64EEESA_NS9_ILi256EEEEEENS4_13DefaultFusionEJEEENS4_15FmhaFwdEpilogueIS6_fNS8_IJSA_SB_SA_EEEEEJEEEEEvNT_6ParamsE)
        /*0020*/ 	.word	0x00000000


	//----- nvinfo : EIATTR_MIN_STACK_SIZE
	.align		4
.L_20:
        /*0024*/ 	.byte	0x04, 0x12
        /*0026*/ 	.short	(.L_22 - .L_21)
	.align		4
.L_21:
        /*0028*/ 	.word	index@(_ZN7cutlass13device_kernelINS_4fmha6kernel13FmhaKernelTmaINS1_10collective15FmhaMainloopTmaINS_6half_tEfN4cute5tupleIJNS7_1CILi64EEESA_NS9_ILi256EEEEEENS4_13DefaultFusionEJEEENS4_15FmhaFwdEpilogueIS6_fNS8_IJSA_SB_SA_EEEEEJEEEEEvNT_6ParamsE)
        /*002c*/ 	.word	0x00000000
.L_22:


//--------------------- .nv.compat                --------------------------
	.section	.nv.compat,"",@"SHT_CUDA_COMPAT_INFO"
	.align	4
        /*0000*/ 	.byte	0x02, 0x09, 0x01, 0x00, 0x02, 0x02, 0x04, 0x00, 0x02, 0x05, 0x05, 0x00, 0x03, 0x07, 0x01, 0x01
        /*0010*/ 	.byte	0x02, 0x03, 0x01, 0x00, 0x02, 0x06, 0x01, 0x00, 0x04, 0x0b, 0x08, 0x00, 0x00, 0x00, 0x00, 0x00
        /*0020*/ 	.byte	0x00, 0x00, 0x00, 0x00


//--------------------- .nv.info._ZN7cutlass13device_kernelINS_4fmha6kernel13FmhaKernelTmaINS1_10collective15FmhaMainloopTmaINS_6half_tEfN4cute5tupleIJNS7_1CILi64EEESA_NS9_ILi256EEEEEENS4_13DefaultFusionEJEEENS4_15FmhaFwdEpilogueIS6_fNS8_IJSA_SB_SA_EEEEEJEEEEEvNT_6ParamsE --------------------------
	.section	.nv.info._ZN7cutlass13device_kernelINS_4fmha6kernel13FmhaKernelTmaINS1_10collective15FmhaMainloopTmaINS_6half_tEfN4cute5tupleIJNS7_1CILi64EEESA_NS9_ILi256EEEEEENS4_13DefaultFusionEJEEENS4_15FmhaFwdEpilogueIS6_fNS8_IJSA_SB_SA_EEEEEJEEEEEvNT_6ParamsE,"",@"SHT_CUDA_INFO"
	.sectionflags	@""
	.align	4


	//----- nvinfo : EIATTR_CUDA_API_VERSION
	.align		4
        /*0000*/ 	.byte	0x04, 0x37
        /*0002*/ 	.short	(.L_24 - .L_23)
.L_23:
        /*0004*/ 	.word	0x00000082


	//----- nvinfo : EIATTR_KPARAM_INFO
	.align		4
.L_24:
        /*0008*/ 	.byte	0x04, 0x17
        /*000a*/ 	.short	(.L_26 - .L_25)
.L_25:
        /*000c*/ 	.word	0x00000000
        /*0010*/ 	.short	0x0000
        /*0012*/ 	.short	0x0070
        /*0014*/ 	.byte	0x00, 0xf0, 0x01, 0x20


	//----- nvinfo : EIATTR_SPARSE_MMA_MASK
	.align		4
.L_26:
        /*0018*/ 	.byte	0x03, 0x50
        /*001a*/ 	.short	0x0000


	//----- nvinfo : EIATTR_MAXREG_COUNT
	.align		4
        /*001c*/ 	.byte	0x03, 0x1b
        /*001e*/ 	.short	0x00ff


	//----- nvinfo : EIATTR_NUM_BARRIERS
	.align		4
        /*0020*/ 	.byte	0x02, 0x4c
        /*0022*/ 	.byte	0x02
	.zero		1


	//----- nvinfo : EIATTR_EXTERNS
	.align		4
        /*0024*/ 	.byte	0x04, 0x0f
        /*0026*/ 	.short	(.L_28 - .L_27)


	//   ....[0]....
	.align		4
.L_27:
        /*0028*/ 	.word	index@(__assertfail)


	//----- nvinfo : EIATTR_MERCURY_ISA_VERSION
	.align		4
.L_28:
        /*002c*/ 	.byte	0x03, 0x5f
        /*002e*/ 	.short	0x0101


	//----- nvinfo : EIATTR_COOP_GROUP_MASK_REGIDS
	.align		4
        /*0030*/ 	.byte	0x04, 0x29
        /*0032*/ 	.short	(.L_30 - .L_29)


	//   ....[0]....
.L_29:
        /*0034*/ 	.word	0xffffffff


	//   ....[1]....
        /*0038*/ 	.word	0xffffffff


	//   ....[2]....
        /*003c*/ 	.word	0xffffffff


	//   ....[3]....
        /*0040*/ 	.word	0xffffffff


	//   ....[4]....
        /*0044*/ 	.word	0xffffffff


	//   ....[5]....
        /*0048*/ 	.word	0xffffffff


	//   ....[6]....
        /*004c*/ 	.word	0xffffffff


	//   ....[7]....
        /*0050*/ 	.word	0xffffffff


	//   ....[8]....
        /*0054*/ 	.word	0xffffffff


	//   ....[9]....
        /*0058*/ 	.word	0xffffffff


	//   ....[10]....
        /*005c*/ 	.word	0xffffffff


	//   ....[11]....
        /*0060*/ 	.word	0xffffffff


	//   ....[12]....
        /*0064*/ 	.word	0xffffffff


	//   ....[13]....
        /*0068*/ 	.word	0xffffffff


	//   ....[14]....
        /*006c*/ 	.word	0xffffffff


	//   ....[15]....
        /*0070*/ 	.word	0xffffffff


	//   ....[16]....
        /*0074*/ 	.word	0xffffffff


	//----- nvinfo : EIATTR_COOP_GROUP_INSTR_OFFSETS
	.align		4
.L_30:
        /*0078*/ 	.byte	0x04, 0x28
        /*007a*/ 	.short	(.L_32 - .L_31)


	//   ....[0]....
.L_31:
        /*007c*/ 	.word	0x00000050


	//   ....[1]....
        /*0080*/ 	.word	0x00000140


	//   ....[2]....
        /*0084*/ 	.word	0x00000270


	//   ....[3]....
        /*0088*/ 	.word	0x00000410


	//   ....[4]....
        /*008c*/ 	.word	0x000005b0


	//   ....[5]....
        /*0090*/ 	.word	0x000025d0


	//   ....[6]....
        /*0094*/ 	.word	0x000025e0


	//   ....[7]....
        /*0098*/ 	.word	0x00002610


	//   ....[8]....
        /*009c*/ 	.word	0x00002620


	//   ....[9]....
        /*00a0*/ 	.word	0x000045b0


	//   ....[10]....
        /*00a4*/ 	.word	0x000045c0


	//   ....[11]....
        /*00a8*/ 	.word	0x000045f0


	//   ....[12]....
        /*00ac*/ 	.word	0x00004600


	//   ....[13]....
        /*00b0*/ 	.word	0x00006370


	//   ....[14]....
        /*00b4*/ 	.word	0x000063a0


	//   ....[15]....
        /*00b8*/ 	.word	0x000063f0


	//   ....[16]....
        /*00bc*/ 	.word	0x00006410


	//----- nvinfo : EIATTR_SYSCALL_OFFSETS
	.align		4
.L_32:
        /*00c0*/ 	.byte	0x04, 0x46
        /*00c2*/ 	.short	(.L_34 - .L_33)


	//   ....[0]....
.L_33:
        /*00c4*/ 	.word	0x00007330


	//   ....[1]....
        /*00c8*/ 	.word	0x00007450


	//----- nvinfo : EIATTR_MBARRIER_INSTR_OFFSETS
	.align		4
.L_34:
        /*00cc*/ 	.byte	0x04, 0x39
        /*00ce*/ 	.short	(.L_36 - .L_35)


	//   ....[0]....
.L_35:
        /*00d0*/ 	.word	0x00000240
        /*00d4*/ 	.word	0x000000ff
        /*00d8*/ 	.word	0x00028040
        /*00dc*/ 	.short	0x0100
        /*00de*/ 	.byte	0x08
	.zero		1


	//   ....[1]....
        /*00e0*/ 	.word	0x00000250
        /*00e4*/ 	.word	0x000000ff
        /*00e8*/ 	.word	0x00028048
        /*00ec*/ 	.short	0x0100
        /*00ee*/ 	.byte	0x08
	.zero		1


	//   ....[2]....
        /*00f0*/ 	.word	0x00000380
        /*00f4*/ 	.word	0x000000ff
        /*00f8*/ 	.word	0x00028000
        /*00fc*/ 	.short	0x0100
        /*00fe*/ 	.byte	0x08
	.zero		1


	//   ....[3]....
        /*0100*/ 	.word	0x00000390
        /*0104*/ 	.word	0x000000ff
        /*0108*/ 	.word	0x00028020
        /*010c*/ 	.short	0x0100
        /*010e*/ 	.byte	0x08
	.zero		1


	//   ....[4]....
        /*0110*/ 	.word	0x000003a0
        /*0114*/ 	.word	0x000000ff
        /*0118*/ 	.word	0x00028008
        /*011c*/ 	.short	0x0100
        /*011e*/ 	.byte	0x08
	.zero		1


	//   ....[5]....
        /*0120*/ 	.word	0x000003b0
        /*0124*/ 	.word	0x000000ff
        /*0128*/ 	.word	0x00028028
        /*012c*/ 	.short	0x0100
        /*012e*/ 	.byte	0x08
	.zero		1


	//   ....[6]....
        /*0130*/ 	.word	0x000003c0
        /*0134*/ 	.word	0x000000ff
        /*0138*/ 	.word	0x00028010
        /*013c*/ 	.short	0x0100
        /*013e*/ 	.byte	0x08
	.zero		1


	//   ....[7]....
        /*0140*/ 	.word	0x000003d0
        /*0144*/ 	.word	0x000000ff
        /*0148*/ 	.word	0x00028030
        /*014c*/ 	.short	0x0100
        /*014e*/ 	.byte	0x08
	.zero		1


	//   ....[8]....
        /*0150*/ 	.word	0x000003e0
        /*0154*/ 	.word	0x000000ff
        /*0158*/ 	.word	0x00028018
        /*015c*/ 	.short	0x0100
        /*015e*/ 	.byte	0x08
	.zero		1


	//   ....[9]....
        /*0160*/ 	.word	0x000003f0
        /*0164*/ 	.word	0x000000ff
        /*0168*/ 	.word	0x00028038
        /*016c*/ 	.short	0x0100
        /*016e*/ 	.byte	0x08
	.zero		1


	//   ....[10]....
        /*0170*/ 	.word	0x00000520
        /*0174*/ 	.word	0x000000ff
        /*0178*/ 	.word	0x00028050
        /*017c*/ 	.short	0x0100
        /*017e*/ 	.byte	0x08
	.zero		1


	//   ....[11]....
        /*0180*/ 	.word	0x00000530
        /*0184*/ 	.word	0x000000ff
        /*0188*/ 	.word	0x00028070
        /*018c*/ 	.short	0x0100
        /*018e*/ 	.byte	0x08
	.zero		1


	//   ....[12]....
        /*0190*/ 	.word	0x00000540
        /*0194*/ 	.word	0x000000ff
        /*0198*/ 	.word	0x00028058
        /*019c*/ 	.short	0x0100
        /*019e*/ 	.byte	0x08
	.zero		1


	//   ....[13]....
        /*01a0*/ 	.word	0x00000550
        /*01a4*/ 	.word	0x000000ff
        /*01a8*/ 	.word	0x00028078
        /*01ac*/ 	.short	0x0100
        /*01ae*/ 	.byte	0x08
	.zero		1


	//   ....[14]....
        /*01b0*/ 	.word	0x00000560
        /*01b4*/ 	.word	0x000000ff
        /*01b8*/ 	.word	0x00028060
        /*01bc*/ 	.short	0x0100
        /*01be*/ 	.byte	0x08
	.zero		1


	//   ....[15]....
        /*01c0*/ 	.word	0x00000570
        /*01c4*/ 	.word	0x000000ff
        /*01c8*/ 	.word	0x00028080
        /*01cc*/ 	.short	0x0100
        /*01ce*/ 	.byte	0x08
	.zero		1


	//   ....[16]....
        /*01d0*/ 	.word	0x00000580
        /*01d4*/ 	.word	0x000000ff
        /*01d8*/ 	.word	0x00028068
        /*01dc*/ 	.short	0x0100
        /*01de*/ 	.byte	0x08
	.zero		1


	//   ....[17]....
        /*01e0*/ 	.word	0x00000590
        /*01e4*/ 	.word	0x000000ff
        /*01e8*/ 	.word	0x00028088
        /*01ec*/ 	.short	0x0100
        /*01ee*/ 	.byte	0x08
	.zero		1


	//   ....[18]....
        /*01f0*/ 	.word	0x000006c0
        /*01f4*/ 	.word	0x00000003
        /*01f8*/ 	.word	0x00028048
        /*01fc*/ 	.short	0x010a
        /*01fe*/ 	.byte	0x3f
	.zero		1


	//   ....[19]....
        /*0200*/ 	.word	0x00000ab0
        /*0204*/ 	.word	0x00000000
        /*0208*/ 	.word	0x00028020
        /*020c*/ 	.short	0x010a
        /*020e*/ 	.byte	0x3f
	.zero		1


	//   ....[20]....
        /*0210*/ 	.word	0x00000db0
        /*0214*/ 	.word	0x00000000
        /*0218*/ 	.word	0x00028020
        /*021c*/ 	.short	0x010a
        /*021e*/ 	.byte	0x3f
	.zero		1


	//   ....[21]....
        /*0220*/ 	.word	0x00001120
        /*0224*/ 	.word	0x00000003
        /*0228*/ 	.word	0x00028020
        /*022c*/ 	.short	0x010a
        /*022e*/ 	.byte	0x3f
	.zero		1


	//   ....[22]....
        /*0230*/ 	.word	0x00001480
        /*0234*/ 	.word	0x00000008
        /*0238*/ 	.word	0x00028020
        /*023c*/ 	.short	0x010a
        /*023e*/ 	.byte	0x3f
	.zero		1


	//   ....[23]....
        /*0240*/ 	.word	0x00001800
        /*0244*/ 	.word	0x00000010
        /*0248*/ 	.word	0x00028040
        /*024c*/ 	.short	0x010a
        /*024e*/ 	.byte	0x3f
	.zero		1


	//   ....[24]....
        /*0250*/ 	.word	0x00001820
        /*0254*/ 	.word	0x00000010
        /*0258*/ 	.word	0x00028000
        /*025c*/ 	.short	0x010a
        /*025e*/ 	.byte	0x3f
	.zero		1


	//   ....[25]....
        /*0260*/ 	.word	0x000023f0
        /*0264*/ 	.word	0x00000010
        /*0268*/ 	.word	0x00028008
        /*026c*/ 	.short	0x010a
        /*026e*/ 	.byte	0x3f
	.zero		1


	//   ....[26]....
        /*0270*/ 	.word	0x00003670
        /*0274*/ 	.word	0x00000098
        /*0278*/ 	.word	0x00000000
        /*027c*/ 	.short	0x0101
        /*027e*/ 	.byte	0x3f
	.zero		1


	//   ....[27]....
        /*0280*/ 	.word	0x00003720
        /*0284*/ 	.word	0x00000006
        /*0288*/ 	.word	0x00028000
        /*028c*/ 	.short	0x010a
        /*028e*/ 	.byte	0x3f
	.zero		1


	//   ....[28]....
        /*0290*/ 	.word	0x00004020
        /*0294*/ 	.word	0x00000003
        /*0298*/ 	.word	0x00028020
        /*029c*/ 	.short	0x010a
        /*029e*/ 	.byte	0x3f
	.zero		1


	//   ....[29]....
        /*02a0*/ 	.word	0x000046b0
        /*02a4*/ 	.word	0x000000cc
        /*02a8*/ 	.word	0x00000000
        /*02ac*/ 	.short	0x0101
        /*02ae*/ 	.byte	0x3f
	.zero		1


	//   ....[30]....
        /*02b0*/ 	.word	0x000046f0
        /*02b4*/ 	.word	0x000000d2
        /*02b8*/ 	.word	0x00028000
        /*02bc*/ 	.short	0x010a
        /*02be*/ 	.byte	0x3f
	.zero		1


	//   ....[31]....
        /*02c0*/ 	.word	0x00005ee0
        /*02c4*/ 	.word	0x00000098
        /*02c8*/ 	.word	0x00000000
        /*02cc*/ 	.short	0x0101
        /*02ce*/ 	.byte	0x3f
	.zero		1


	//   ....[32]....
        /*02d0*/ 	.word	0x00005f60
        /*02d4*/ 	.word	0x00000098
        /*02d8*/ 	.word	0x00028020
        /*02dc*/ 	.short	0x010a
        /*02de*/ 	.byte	0x3f
	.zero		1


	//   ....[33]....
        /*02e0*/ 	.word	0x00008ed0
        /*02e4*/ 	.word	0x00000003
        /*02e8*/ 	.word	0x00028048
        /*02ec*/ 	.short	0x010a
        /*02ee*/ 	.byte	0x3f
	.zero		1


	//   ....[34]....
        /*02f0*/ 	.word	0x00008f20
        /*02f4*/ 	.word	0x00000000
        /*02f8*/ 	.word	0x00028020
        /*02fc*/ 	.short	0x010a
        /*02fe*/ 	.byte	0x3f
	.zero		1


	//   ....[35]....
        /*0300*/ 	.word	0x00008f70
        /*0304*/ 	.word	0x00000000
        /*0308*/ 	.word	0x00028020
        /*030c*/ 	.short	0x010a
        /*030e*/ 	.byte	0x3f
	.zero		1


	//   ....[36]....
        /*0310*/ 	.word	0x00008fc0
        /*0314*/ 	.word	0x00000003
        /*0318*/ 	.word	0x00028020
        /*031c*/ 	.short	0x010a
        /*031e*/ 	.byte	0x3f
	.zero		1


	//   ....[37]....
        /*0320*/ 	.word	0x00009010
        /*0324*/ 	.word	0x00000008
        /*0328*/ 	.word	0x00028020
        /*032c*/ 	.short	0x010a
        /*032e*/ 	.byte	0x3f
	.zero		1


	//   ....[38]....
        /*0330*/ 	.word	0x00009060
        /*0334*/ 	.word	0x00000010
        /*0338*/ 	.word	0x00028040
        /*033c*/ 	.short	0x010a
        /*033e*/ 	.byte	0x3f
	.zero		1


	//   ....[39]....
        /*0340*/ 	.word	0x000090b0
        /*0344*/ 	.word	0x00000010
        /*0348*/ 	.word	0x00028000
        /*034c*/ 	.short	0x010a
        /*034e*/ 	.byte	0x3f
	.zero		1


	//   ....[40]....
        /*0350*/ 	.word	0x00009100
        /*0354*/ 	.word	0x00000010
        /*0358*/ 	.word	0x00028008
        /*035c*/ 	.short	0x010a
        /*035e*/ 	.byte	0x3f
	.zero		1


	//   ....[41]....
        /*0360*/ 	.word	0x00009150
        /*0364*/ 	.word	0x00000006
        /*0368*/ 	.word	0x00028000
        /*036c*/ 	.short	0x010a
        /*036e*/ 	.byte	0x3f
	.zero		1


	//   ....[42]....
        /*0370*/ 	.word	0x000091a0
        /*0374*/ 	.word	0x00000003
        /*0378*/ 	.word	0x00028020
        /*037c*/ 	.short	0x010a
        /*037e*/ 	.byte	0x3f
	.zero		1


	//   ....[43]....
        /*0380*/ 	.word	0x000091f0
        /*0384*/ 	.word	0x000000d2
        /*0388*/ 	.word	0x00028000
        /*038c*/ 	.short	0x010a
        /*038e*/ 	.byte	0x3f
	.zero		1


	//   ....[44]....
        /*0390*/ 	.word	0x00009240
        /*0394*/ 	.word	0x00000098
        /*0398*/ 	.word	0x00028020
        /*039c*/ 	.short	0x010a
        /*039e*/ 	.byte	0x3f
	.zero		1


	//----- nvinfo : EIATTR_NUM_MBARRIERS
	.align		4
.L_36:
        /*03a0*/ 	.byte	0x03, 0x38
        /*03a2*/ 	.short	0x0012


	//----- nvinfo : EIATTR_EXIT_INSTR_OFFSETS
	.align		4
        /*03a4*/ 	.byte	0x04, 0x1c
        /*03a6*/ 	.short	(.L_38 - .L_37)


	//   ....[0]....
.L_37:
        /*03a8*/ 	.word	0x00008ec0


	//----- nvinfo : EIATTR_MAX_THREADS
	.align		4
.L_38:
        /*03ac*/ 	.byte	0x04, 0x05
        /*03ae*/ 	.short	(.L_40 - .L_39)
.L_39:
        /*03b0*/ 	.word	0x00000080
        /*03b4*/ 	.word	0x00000001
        /*03b8*/ 	.word	0x00000001


	//----- nvinfo : EIATTR_CRS_STACK_SIZE
	.align		4
.L_40:
        /*03bc*/ 	.byte	0x04, 0x1e
        /*03be*/ 	.short	(.L_42 - .L_41)
.L_41:
        /*03c0*/ 	.word	0x00000000


	//----- nvinfo : EIATTR_CBANK_PARAM_SIZE
	.align		4
.L_42:
        /*03c4*/ 	.byte	0x03, 0x19
        /*03c6*/ 	.short	0x0870


	//----- nvinfo : EIATTR_PARAM_CBANK
	.align		4
        /*03c8*/ 	.byte	0x04, 0x0a
        /*03ca*/ 	.short	(.L_44 - .L_43)
	.align		4
.L_43:
        /*03cc*/ 	.word	index@(.nv.constant0._ZN7cutlass13device_kernelINS_4fmha6kernel13FmhaKernelTmaINS1_10collective15FmhaMainloopTmaINS_6half_tEfN4cute5tupleIJNS7_1CILi64EEESA_NS9_ILi256EEEEEENS4_13DefaultFusionEJEEENS4_15FmhaFwdEpilogueIS6_fNS8_IJSA_SB_SA_EEEEEJEEEEEvNT_6ParamsE)
        /*03d0*/ 	.short	0x0210
        /*03d2*/ 	.short	0x0870


	//----- nvinfo : EIATTR_SW_WAR
	.align		4
.L_44:
        /*03d4*/ 	.byte	0x04, 0x36
        /*03d6*/ 	.short	(.L_46 - .L_45)
.L_45:
        /*03d8*/ 	.word	0x00000008
.L_46:


//--------------------- .nv.callgraph             --------------------------
	.section	.nv.callgraph,"",@"SHT_CUDA_CALLGRAPH"
	.align	4
	.sectionentsize	8
	.align		4
        /*0000*/ 	.word	0x00000000
	.align		4
        /*0004*/ 	.word	0xffffffff
	.align		4
        /*0008*/ 	.word	index@(_ZN7cutlass13device_kernelINS_4fmha6kernel13FmhaKernelTmaINS1_10collective15FmhaMainloopTmaINS_6half_tEfN4cute5tupleIJNS7_1CILi64EEESA_NS9_ILi256EEEEEENS4_13DefaultFusionEJEEENS4_15FmhaFwdEpilogueIS6_fNS8_IJSA_SB_SA_EEEEEJEEEEEvNT_6ParamsE)
	.align		4
        /*000c*/ 	.word	index@(__assertfail)
	.align		4
        /*0010*/ 	.word	0x00000000
	.align		4
        /*0014*/ 	.word	0xfffffffe
	.align		4
        /*0018*/ 	.word	0x00000000
	.align		4
        /*001c*/ 	.word	0xfffffffd
	.align		4
        /*0020*/ 	.word	0x00000000
	.align		4
        /*0024*/ 	.word	0xfffffffc


//--------------------- .nv.constant4             --------------------------
	.section	.nv.constant4,"a",@progbits
	.align	8
	.align		8
.nv.constant4:
        /*0000*/ 	.dword	__assertfail
	.align		8
        /*0008*/ 	.dword	__unnamed_1
	.align		8
        /*0010*/ 	.dword	__unnamed_2
	.align		8
        /*0018*/ 	.dword	_ZN39_INTERNAL_60aafc10_4_k_cu_cdb5147b_27584cuda3std3__45__cpo5beginE
	.align		8
        /*0020*/ 	.dword	_ZN39_INTERNAL_60aafc10_4_k_cu_cdb5147b_27584cuda3std3__45__cpo3endE
	.align		8
        /*0028*/ 	.dword	_ZN39_INTERNAL_60aafc10_4_k_cu_cdb5147b_27584cuda3std3__45__cpo6cbeginE
	.align		8
        /*0030*/ 	.dword	_ZN39_INTERNAL_60aafc10_4_k_cu_cdb5147b_27584cuda3std3__45__cpo4cendE
	.align		8
        /*0038*/ 	.dword	_ZN39_INTERNAL_60aafc10_4_k_cu_cdb5147b_27584cuda3std3__441_GLOBAL__N__60aafc10_4_k_cu_cdb5147b_27586ignoreE
	.align		8
        /*0040*/ 	.dword	_ZN39_INTERNAL_60aafc10_4_k_cu_cdb5147b_27584cuda3std3__419piecewise_constructE
	.align		8
        /*0048*/ 	.dword	_ZN39_INTERNAL_60aafc10_4_k_cu_cdb5147b_27584cuda3std3__48in_placeE
	.align		8
        /*0050*/ 	.dword	_ZN39_INTERNAL_60aafc10_4_k_cu_cdb5147b_27584cuda3std6ranges3__45__cpo4swapE
	.align		8
        /*0058*/ 	.dword	_ZN39_INTERNAL_60aafc10_4_k_cu_cdb5147b_27584cuda3std6ranges3__45__cpo9iter_moveE
	.align		8
        /*0060*/ 	.dword	_ZN39_INTERNAL_60aafc10_4_k_cu_cdb5147b_27584cute7productE
	.align		8
        /*0068*/ 	.dword	_ZN39_INTERNAL_60aafc10_4_k_cu_cdb5147b_27584cute1_E
	.align		8
        /*0070*/ 	.dword	$str$23
	.align		8
        /*0078*/ 	.dword	$str$24


//--------------------- .text._ZN7cutlass13device_kernelINS_4fmha6kernel13FmhaKernelTmaINS1_10collective15FmhaMainloopTmaINS_6half_tEfN4cute5tupleIJNS7_1CILi64EEESA_NS9_ILi256EEEEEENS4_13DefaultFusionEJEEENS4_15FmhaFwdEpilogueIS6_fNS8_IJSA_SB_SA_EEEEEJEEEEEvNT_6ParamsE --------------------------
	.section	.text._ZN7cutlass13device_kernelINS_4fmha6kernel13FmhaKernelTmaINS1_10collective15FmhaMainloopTmaINS_6half_tEfN4cute5tupleIJNS7_1CILi64EEESA_NS9_ILi256EEEEEENS4_13DefaultFusionEJEEENS4_15FmhaFwdEpilogueIS6_fNS8_IJSA_SB_SA_EEEEEJEEEEEvNT_6ParamsE,"ax",@progbits
	.align	128
.text._ZN7cutlass13device_kernelINS_4fmha6kernel13FmhaKernelTmaINS1_10collective15FmhaMainloopTmaINS_6half_tEfN4cute5tupleIJNS7_1CILi64EEESA_NS9_ILi256EEEEEENS4_13DefaultFusionEJEEENS4_15FmhaFwdEpilogueIS6_fNS8_IJSA_SB_SA_EEEEEJEEEEEvNT_6ParamsE:
        .type           _ZN7cutlass13device_kernelINS_4fmha6kernel13FmhaKernelTmaINS1_10collective15FmhaMainloopTmaINS_6half_tEfN4cute5tupleIJNS7_1CILi64EEESA_NS9_ILi256EEEEEENS4_13DefaultFusionEJEEENS4_15FmhaFwdEpilogueIS6_fNS8_IJSA_SB_SA_EEEEEJEEEEEvNT_6ParamsE,@function
        .size           _ZN7cutlass13device_kernelINS_4fmha6kernel13FmhaKernelTmaINS1_10collective15FmhaMainloopTmaINS_6half_tEfN4cute5tupleIJNS7_1CILi64EEESA_NS9_ILi256EEEEEENS4_13DefaultFusionEJEEENS4_15FmhaFwdEpilogueIS6_fNS8_IJSA_SB_SA_EEEEEJEEEEEvNT_6ParamsE,(.L_x_88 - _ZN7cutlass13device_kernelINS_4fmha6kernel13FmhaKernelTmaINS1_10collective15FmhaMainloopTmaINS_6half_tEfN4cute5tupleIJNS7_1CILi64EEESA_NS9_ILi256EEEEEENS4_13DefaultFusionEJEEENS4_15FmhaFwdEpilogueIS6_fNS8_IJSA_SB_SA_EEEEEJEEEEEvNT_6ParamsE)
        .other          _ZN7cutlass13device_kernelINS_4fmha6kernel13FmhaKernelTmaINS1_10collective15FmhaMainloopTmaINS_6half_tEfN4cute5tupleIJNS7_1CILi64EEESA_NS9_ILi256EEEEEENS4_13DefaultFusionEJEEENS4_15FmhaFwdEpilogueIS6_fNS8_IJSA_SB_SA_EEEEEJEEEEEvNT_6ParamsE,@"STO_CUDA_ENTRY STV_DEFAULT"
_ZN7cutlass13device_kernelINS_4fmha6kernel13FmhaKernelTmaINS1_10collective15FmhaMainloopTmaINS_6half_tEfN4cute5tupleIJNS7_1CILi64EEESA_NS9_ILi256EEEEEENS4_13DefaultFusionEJEEENS4_15FmhaFwdEpilogueIS6_fNS8_IJSA_SB_SA_EEEEEJEEEEEvNT_6ParamsE:
[----:B------:R-:W1:Y:S01]  /*0000*/  LDC R1, c[0x0][0x28] ;  /* 0x00000a00ff017b82 */ /* 0x000e620000000800 */
[----:B------:R-:W2:Y:S01]  /*0010*/  S2R R18, SR_TID.X ;  /* 0x0000000000127919 */ /* 0x000ea20000002100 */
[----:B------:R-:W-:Y:S01]  /*0020*/  ELECT P0, URZ, PT ;  /* 0x00000000003f782f */ /* 0x000fe20003800000 */
[----:B------:R-:W-:Y:S01]  /*0030*/  BSSY B0, `(.L_x_0) ;  /* 0x0000010000007945 */ /* 0x000fe20003800000 */
[----:B--2---:R-:W-:-:S05]  /*0040*/  SHF.R.U32.HI R4, RZ, 0x5, R18 ;  /* 0x00000005ff047819 */ /* 0x004fca0000011612 */
[----:B------:R-:W2:Y:S02]  /*0050*/  SHFL.IDX PT, R0, R4, RZ, 0x1f ;  /* 0x00001fff04007589 */ /* 0x000ea400000e0000 */
[----:B--2---:R-:W-:-:S13]  /*0060*/  ISETP.NE.OR P0, PT, R0, RZ, !P0 ;  /* 0x000000ff0000720c */ /* 0x004fda0004705670 */
[----:B-1----:R-:W-:Y:S05]  /*0070*/  @P0 BRA `(.L_x_1) ;  /* 0x00000000002c0947 */ /* 0x002fea0003800000 */
[----:B------:R-:W-:Y:S02]  /*0080*/  ULDC.64 UR4, c[0x0][0x198] ;  /* 0x0000660000047ab9 */ /* 0x000fe40000000a00 */
[----:B------:R-:W-:Y:S02]  /*0090*/  UIADD3 UR6, UP0, UR4, 0xf0, URZ ;  /* 0x000000f004067890 */ /* 0x000fe4000ff1e03f */
[----:B------:R-:W-:Y:S02]  /*00a0*/  UIADD3 UR8, UP1, UR4, 0x1f0, URZ ;  /* 0x000001f004087890 */ /* 0x000fe4000ff3e03f */
[----:B------:R-:W-:Y:S02]  /*00b0*/  UIADD3 UR4, UP2, UR4, 0x2f0, URZ ;  /* 0x000002f004047890 */ /* 0x000fe4000ff5e03f */
[----:B------:R-:W-:Y:S02]  /*00c0*/  UIADD3.X UR7, URZ, UR5, URZ, UP0, !UPT ;  /* 0x000000053f077290 */ /* 0x000fe400087fe43f */
[----:B------:R-:W-:-:S02]  /*00d0*/  UIADD3.X UR9, URZ, UR5, URZ, UP1, !UPT ;  /* 0x000000053f097290 */ /* 0x000fc40008ffe43f */
[----:B------:R-:W-:-:S05]  /*00e0*/  UIADD3.X UR5, URZ, UR5, URZ, UP2, !UPT ;  /* 0x000000053f057290 */ /* 0x000fca00097fe43f */
[----:B------:R1:W-:Y:S02]  /*00f0*/  UTMACCTL.PF [UR6] ;  /* 0x00000000060079b9 */ /* 0x0003e40008040000 */
[----:B------:R1:W-:Y:S02]  /*0100*/  UTMACCTL.PF [UR8] ;  /* 0x00000000080079b9 */ /* 0x0003e40008040000 */
[----:B------:R1:W-:Y:S02]  /*0110*/  UTMACCTL.PF [UR4] ;  /* 0x00000000040079b9 */ /* 0x0003e40008040000 */
[----:B-1----:R-:W-:Y:S01]  /*0120*/  NOP ;  /* 0x0000000000007918 */ /* 0x002fe20000000000 */
.L_x_1:
[----:B------:R-:W-:Y:S05]  /*0130*/  BSYNC B0 ;  /* 0x0000000000007941 */ /* 0x000fea0003800000 */
.L_x_0:
[----:B------:R-:W1:Y:S02]  /*0140*/  SHFL.IDX PT, R0, R4, RZ, 0x1f ;  /* 0x00001fff04007589 */ /* 0x000e6400000e0000 */
[----:B-1----:R-:W-:-:S13]  /*0150*/  ISETP.NE.AND P0, PT, R0, RZ, PT ;  /* 0x000000ff0000720c */ /* 0x002fda0003f05270 */
[----:B------:R-:W-:Y:S05]  /*0160*/  @P0 BRA `(.L_x_2) ;  /* 0x0000000000400947 */ /* 0x000fea0003800000 */
[----:B------:R-:W1:Y:S01]  /*0170*/  S2UR UR8, SR_CgaCtaId ;  /* 0x00000000000879c3 */ /* 0x000e620000008800 */
[----:B------:R-:W-:Y:S01]  /*0180*/  UMOV UR4, 0x400 ;  /* 0x0000040000047882 */ /* 0x000fe20000000000 */
[----:B------:R-:W-:Y:S01]  /*0190*/  UMOV UR5, 0x1 ;  /* 0x0000000100057882 */ /* 0x000fe20000000000 */
[----:B------:R-:W-:Y:S01]  /*01a0*/  UMOV UR6, 0x80 ;  /* 0x0000008000067882 */ /* 0x000fe20000000000 */
[----:B------:R-:W-:Y:S01]  /*01b0*/  ELECT P0, URZ, PT ;  /* 0x00000000003f782f */ /* 0x000fe20003800000 */
[----:B------:R-:W-:-:S04]  /*01c0*/  UIADD3 UR6, -UR6, 0x100000, URZ ;  /* 0x0010000006067890 */ /* 0x000fc8000fffe13f */
[----:B------:R-:W-:Y:S02]  /*01d0*/  USHF.L.U32 UR7, UR6, 0xb, URZ ;  /* 0x0000000b06077899 */ /* 0x000fe4000800063f */
[----:B------:R-:W-:Y:S02]  /*01e0*/  USHF.L.U32 UR6, UR6, 0x1, URZ ;  /* 0x0000000106067899 */ /* 0x000fe4000800063f */
[----:B-1----:R-:W-:Y:S02]  /*01f0*/  ULEA UR8, UR8, UR4, 0x18 ;  /* 0x0000000408087291 */ /* 0x002fe4000f8ec03f */
[----:B------:R-:W-:-:S04]  /*0200*/  UIADD3 UR4, -UR5, 0x100000, URZ ;  /* 0x0010000005047890 */ /* 0x000fc8000fffe13f */
[----:B------:R-:W-:Y:S02]  /*0210*/  USHF.L.U32 UR5, UR4, 0xb, URZ ;  /* 0x0000000b04057899 */ /* 0x000fe4000800063f */
[----:B------:R-:W-:Y:S01]  /*0220*/  USHF.L.U32 UR4, UR4, 0x1, URZ ;  /* 0x0000000104047899 */ /* 0x000fe2000800063f */
[----:B------:R-:W1:Y:S11]  /*0230*/  FENCE.VIEW.ASYNC.S ;  /* 0x00000000000073c6 */ /* 0x000e760000000000 */
[----:B-1----:R1:W2:Y:S01]  /*0240*/  SYNCS.EXCH.64 URZ, [UR8+0x28040], UR4 ;  /* 0x02804004083f75b2 */ /* 0x0022a20008000100 */
[----:B------:R1:W3:Y:S01]  /*0250*/  SYNCS.EXCH.64 URZ, [UR8+0x28048], UR6 ;  /* 0x02804806083f75b2 */ /* 0x0002e20008000100 */
[----:B------:R-:W-:Y:S01]  /*0260*/  NOP ;  /* 0x0000000000007918 */ /* 0x000fe20000000000 */
.L_x_2:
[----:B------:R-:W4:Y:S01]  /*0270*/  SHFL.IDX PT, R0, R4, RZ, 0x1f ;  /* 0x00001fff04007589 */ /* 0x000f2200000e0000 */
[----:B------:R-:W-:Y:S01]  /*0280*/  NOP ;  /* 0x0000000000007918 */ /* 0x000fe20000000000 */
[----:B----4-:R-:W-:-:S13]  /*0290*/  ISETP.NE.AND P0, PT, R0, RZ, PT ;  /* 0x000000ff0000720c */ /* 0x010fda0003f05270 */
[----:B------:R-:W-:Y:S05]  /*02a0*/  @P0 BRA `(.L_x_3) ;  /* 0x0000000000580947 */ /* 0x000fea0003800000 */
[----:B-1----:R-:W1:Y:S01]  /*02b0*/  S2UR UR5, SR_CgaCtaId ;  /* 0x00000000000579c3 */ /* 0x002e620000008800 */
[----:B------:R-:W-:Y:S01]  /*02c0*/  UMOV UR4, 0x400 ;  /* 0x0000040000047882 */ /* 0x000fe20000000000 */
[----:B------:R-:W-:Y:S01]  /*02d0*/  UMOV UR6, 0x1 ;  /* 0x0000000100067882 */ /* 0x000fe20000000000 */
[----:B------:R-:W-:Y:S01]  /*02e0*/  UMOV UR7, 0x80 ;  /* 0x0000008000077882 */ /* 0x000fe20000000000 */
[----:B------:R-:W-:Y:S01]  /*02f0*/  ELECT P0, URZ, PT ;  /* 0x00000000003f782f */ /* 0x000fe20003800000 */
[----:B-1----:R-:W-:Y:S02]  /*0300*/  ULEA UR8, UR5, UR4, 0x18 ;  /* 0x0000000405087291 */ /* 0x002fe4000f8ec03f */
[----:B------:R-:W-:-:S04]  /*0310*/  UIADD3 UR4, -UR6, 0x100000, URZ ;  /* 0x0010000006047890 */ /* 0x000fc8000fffe13f */
[----:B------:R-:W-:Y:S02]  /*0320*/  USHF.L.U32 UR5, UR4, 0xb, URZ ;  /* 0x0000000b04057899 */ /* 0x000fe4000800063f */
[----:B------:R-:W-:Y:S02]  /*0330*/  USHF.L.U32 UR4, UR4, 0x1, URZ ;  /* 0x0000000104047899 */ /* 0x000fe4000800063f */
[----:B------:R-:W-:-:S04]  /*0340*/  UIADD3 UR6, -UR7, 0x100000, URZ ;  /* 0x0010000007067890 */ /* 0x000fc8000fffe13f */
[----:B------:R-:W-:Y:S02]  /*0350*/  USHF.L.U32 UR7, UR6, 0xb, URZ ;  /* 0x0000000b06077899 */ /* 0x000fe4000800063f */
[----:B------:R-:W-:Y:S01]  /*0360*/  USHF.L.U32 UR6, UR6, 0x1, URZ ;  /* 0x0000000106067899 */ /* 0x000fe2000800063f */
[----:B------:R-:W1:Y:S03]  /*0370*/  FENCE.VIEW.ASYNC.S ;  /* 0x00000000000073c6 */ /* 0x000e660000000000 */
[----:B-1----:R4:W1:Y:S08]  /*0380*/  SYNCS.EXCH.64 URZ, [UR8+0x28000], UR4 ;  /* 0x02800004083f75b2 */ /* 0x0028700008000100 */
[----:B------:R4:W1:Y:S01]  /*0390*/  SYNCS.EXCH.64 URZ, [UR8+0x28020], UR6 ;  /* 0x02802006083f75b2 */ /* 0x0008620008000100 */
[----:B------:R4:W1:Y:S01]  /*03a0*/  SYNCS.EXCH.64 URZ, [UR8+0x28008], UR4 ;  /* 0x02800804083f75b2 */ /* 0x0008620008000100 */
[----:B------:R4:W1:Y:S01]  /*03b0*/  SYNCS.EXCH.64 URZ, [UR8+0x28028], UR6 ;  /* 0x02802806083f75b2 */ /* 0x0008620008000100 */
[----:B------:R4:W1:Y:S01]  /*03c0*/  SYNCS.EXCH.64 URZ, [UR8+0x28010], UR4 ;  /* 0x02801004083f75b2 */ /* 0x0008620008000100 */
[----:B------:R4:W1:Y:S01]  /*03d0*/  SYNCS.EXCH.64 URZ, [UR8+0x28030], UR6 ;  /* 0x02803006083f75b2 */ /* 0x0008620008000100 */
[----:B------:R4:W1:Y:S01]  /*03e0*/  SYNCS.EXCH.64 URZ, [UR8+0x28018], UR4 ;  /* 0x02801804083f75b2 */ /* 0x0008620008000100 */
[----:B------:R4:W1:Y:S02]  /*03f0*/  SYNCS.EXCH.64 URZ, [UR8+0x28038], UR6 ;  /* 0x02803806083f75b2 */ /* 0x0008640008000100 */
[----:B----4-:R-:W-:Y:S01]  /*0400*/  NOP ;  /* 0x0000000000007918 */ /* 0x010fe20000000000 */
.L_x_3:
        /* <DEDUP_REMOVED lines=26> */
.L_x_4:
[----:B------:R-:W4:Y:S01]  /*05b0*/  SHFL.IDX PT, R4, R4, RZ, 0x1f ;  /* 0x00001fff04047589 */ /* 0x000f2200000e0000 */
[----:B------:R-:W-:Y:S01]  /*05c0*/  ELECT P0, URZ, PT ;  /* 0x00000000003f782f */ /* 0x000fe20003800000 */
[----:B------:R-:W-:Y:S01]  /*05d0*/  NOP ;  /* 0x0000000000007918 */ /* 0x000fe20000000000 */
[----:B------:R-:W4:Y:S01]  /*05e0*/  S2UR UR36, SR_CTAID.Y ;  /* 0x00000000002479c3 */ /* 0x000f220000002600 */
[----:B------:R-:W-:Y:S01]  /*05f0*/  BSSY B0, `(.L_x_5) ;  /* 0x0000036000007945 */ /* 0x000fe20003800000 */
[----:B------:R-:W-:Y:S02]  /*0600*/  MOV R2, RZ ;  /* 0x000000ff00027202 */ /* 0x000fe40000000f00 */
[----:B------:R-:W-:-:S04]  /*0610*/  LOP3.LUT R17, R18, 0x7f, RZ, 0xc0, !PT ;  /* 0x0000007f12117812 */ /* 0x000fc800078ec0ff */
[----:B------:R-:W4:Y:S08]  /*0620*/  S2UR UR37, SR_CTAID.Z ;  /* 0x00000000002579c3 */ /* 0x000f300000002700 */
[----:B-123--:R-:W-:Y:S01]  /*0630*/  BAR.SYNC.DEFER_BLOCKING 0x0 ;  /* 0x0000000000007b1d */ /* 0x00efe20000010000 */
[----:B----4-:R-:W-:-:S13]  /*0640*/  ISETP.EQ.AND P1, PT, R4, RZ, P0 ;  /* 0x000000ff0400720c */ /* 0x010fda0000722270 */
[----:B------:R-:W-:Y:S05]  /*0650*/  @!P1 BRA `(.L_x_6) ;  /* 0x0000000000bc9947 */ /* 0x000fea0003800000 */
[----:B------:R-:W1:Y:S01]  /*0660*/  S2R R3, SR_CgaCtaId ;  /* 0x0000000000037919 */ /* 0x000e620000008800 */
[----:B------:R-:W-:Y:S02]  /*0670*/  MOV R0, 0x400 ;  /* 0x0000040000007802 */ /* 0x000fe40000000f00 */
[----:B------:R-:W-:Y:S02]  /*0680*/  MOV R5, 0x1 ;  /* 0x0000000100057802 */ /* 0x000fe40000000f00 */
[----:B------:R-:W-:Y:S02]  /*0690*/  ISETP.NE.AND P3, PT, R17, RZ, PT ;  /* 0x000000ff1100720c */ /* 0x000fe40003f65270 */
[----:B-1----:R-:W-:Y:S02]  /*06a0*/  LEA R3, R3, R0, 0x18 ;  /* 0x0000000003037211 */ /* 0x002fe400078ec0ff */
[----:B------:R-:W-:-:S04]  /*06b0*/  SHF.L.U32 R0, R5, 0x1f, RZ ;  /* 0x0000001f05007819 */ /* 0x000fc800000006ff */
[----:B------:R-:W1:Y:S02]  /*06c0*/  SYNCS.PHASECHK.TRANS64.TRYWAIT P2, [R3+URZ+0x28048], R0 ;  /* 0x02804800030075a7 */ /* 0x000e64000804017f */
[----:B-1----:R-:W-:Y:S05]  /*06d0*/  @!P2 BRA `(.L_x_7) ;  /* 0x0000008400fca947 */ /* 0x002fea0003800000 */
.L_x_71:
[----:B------:R-:W-:Y:S05]  /*06e0*/  @P3 BRA `(.L_x_8) ;  /* 0x0000000000143947 */ /* 0x000fea0003800000 */
[----:B------:R-:W-:Y:S02]  /*06f0*/  LOP3.LUT P2, RZ, R18, 0x1f, RZ, 0xc0, !PT ;  /* 0x0000001f12ff7812 */ /* 0x000fe4000784c0ff */
[----:B-1----:R-:W-:-:S04]  /*0700*/  MOV R0, 0x8000 ;  /* 0x0000800000007802 */ /* 0x002fc80000000f00 */
[----:B------:R2:W-:Y:S07]  /*0710*/  SYNCS.ARRIVE.TRANS64 RZ, [R3+URZ+0x28040], R0 ;  /* 0x0280400003ff79a7 */ /* 0x0005ee000800003f */
[----:B------:R-:W-:Y:S05]  /*0720*/  @!P2 BRA `(.L_x_8) ;  /* 0x000000000004a947 */ /* 0x000fea0003800000 */
[----:B------:R-:W-:Y:S01]  /*0730*/  BPT.TRAP 0x1 ;  /* 0x000000040000795c */ /* 0x000fe20000300000 */
.L_x_8:
[----:B------:R-:W3:Y:S01]  /*0740*/  S2UR UR11, SR_CTAID.X ;  /* 0x00000000000b79c3 */ /* 0x000ee20000002500 */
[----:B------:R-:W-:Y:S01]  /*0750*/  R2UR UR8, R3 ;  /* 0x00000000030872ca */ /* 0x000fe200000e0000 */
[----:B------:R-:W-:Y:S01]  /*0760*/  ULDC.64 UR4, c[0x0][0x198] ;  /* 0x0000660000047ab9 */ /* 0x000fe20000000a00 */
[----:B------:R-:W-:Y:S01]  /*0770*/  UMOV UR6, 0x0 ;  /* 0x0000000000067882 */ /* 0x000fe20000000000 */
[----:B------:R-:W-:Y:S01]  /*0780*/  UIADD3 UR4, UP0, UR4, 0xf0, URZ ;  /* 0x000000f004047890 */ /* 0x000fe2000ff1e03f */
[----:B------:R-:W-:Y:S01]  /*0790*/  UMOV UR7, 0x10000000 ;  /* 0x1000000000077882 */ /* 0x000fe20000000000 */
[----:B------:R-:W-:Y:S02]  /*07a0*/  UMOV UR10, URZ ;  /* 0x0000003f000a7c82 */ /* 0x000fe40008000000 */
[----:B------:R-:W-:Y:S01]  /*07b0*/  UIADD3.X UR5, URZ, UR5, URZ, UP0, !UPT ;  /* 0x000000053f057290 */ /* 0x000fe200087fe43f */
[----:B------:R-:W-:Y:S01]  /*07c0*/  UMOV UR12, UR36 ;  /* 0x00000024000c7c82 */ /* 0x000fe20008000000 */
[----:B------:R-:W-:Y:S01]  /*07d0*/  UMOV UR13, UR37 ;  /* 0x00000025000d7c82 */ /* 0x000fe20008000000 */
[----:B------:R-:W-:Y:S01]  /*07e0*/  UMOV UR26, 0x40 ;  /* 0x00000040001a7882 */ /* 0x000fe20000000000 */
[----:B------:R-:W-:-:S02]  /*07f0*/  UMOV UR28, UR36 ;  /* 0x00000024001c7c82 */ /* 0x000fc40008000000 */
[----:B------:R-:W-:Y:S02]  /*0800*/  UIADD3 UR9, UR8, 0x28040, URZ ;  /* 0x0002804008097890 */ /* 0x000fe4000fffe03f */
[----:B------:R-:W-:Y:S02]  /*0810*/  UIADD3 UR24, UR8, 0x2000, URZ ;  /* 0x0000200008187890 */ /* 0x000fe4000fffe03f */
[----:B------:R-:W-:Y:S02]  /*0820*/  UIADD3 UR16, UR8, 0x4000, URZ ;  /* 0x0000400008107890 */ /* 0x000fe4000fffe03f */
[----:B------:R-:W-:Y:S01]  /*0830*/  UIADD3 UR32, UR8, 0x6000, URZ ;  /* 0x0000600008207890 */ /* 0x000fe2000fffe03f */
[----:B------:R-:W-:Y:S01]  /*0840*/  UMOV UR29, UR37 ;  /* 0x00000025001d7c82 */ /* 0x000fe20008000000 */
[----:B------:R-:W-:Y:S01]  /*0850*/  UMOV UR25, UR9 ;  /* 0x0000000900197c82 */ /* 0x000fe20008000000 */
[----:B---3--:R-:W-:Y:S01]  /*0860*/  USHF.L.U32 UR11, UR11, 0x6, URZ ;  /* 0x000000060b0b7899 */ /* 0x008fe2000800063f */
[----:B------:R-:W-:Y:S01]  /*0870*/  UMOV UR18, 0x80 ;  /* 0x0000008000127882 */ /* 0x000fe20000000000 */
[----:B------:R-:W-:Y:S01]  /*0880*/  UMOV UR20, UR36 ;  /* 0x0000002400147c82 */ /* 0x000fe20008000000 */
[----:B------:R-:W-:Y:S01]  /*0890*/  UMOV UR21, UR37 ;  /* 0x0000002500157c82 */ /* 0x000fe20008000000 */
[----:B------:R-:W-:Y:S01]  /*08a0*/  UMOV UR17, UR9 ;  /* 0x0000000900117c82 */ /* 0x000fe20008000000 */
[----:B------:R-:W-:-:S02]  /*08b0*/  UMOV UR34, 0xc0 ;  /* 0x000000c000227882 */ /* 0x000fc40000000000 */
[----:B------:R-:W-:Y:S01]  /*08c0*/  UMOV UR27, UR11 ;  /* 0x0000000b001b7c82 */ /* 0x000fe20008000000 */
[----:B------:R-:W-:Y:S01]  /*08d0*/  UMOV UR19, UR11 ;  /* 0x0000000b00137c82 */ /* 0x000fe20008000000 */
[----:B------:R3:W-:Y:S01]  /*08e0*/  UTMALDG.4D [UR8], [UR4], desc[UR6] ;  /* 0x00000608040075b4 */ /* 0x0007e20008019000 */
[----:B------:R-:W-:Y:S01]  /*08f0*/  UMOV UR33, UR9 ;  /* 0x0000000900217c82 */ /* 0x000fe20008000000 */
[----:B------:R-:W-:Y:S01]  /*0900*/  UMOV UR35, UR11 ;  /* 0x0000000b00237c82 */ /* 0x000fe20008000000 */
[----:B------:R3:W-:Y:S01]  /*0910*/  UTMALDG.4D [UR24], [UR4], desc[UR6] ;  /* 0x00000618040075b4 */ /* 0x0007e20008019000 */
[----:B------:R3:W-:Y:S01]  /*0920*/  UTMALDG.4D [UR16], [UR4], desc[UR6] ;  /* 0x00000610040075b4 */ /* 0x0007e20008019000 */
[----:B------:R3:W-:Y:S02]  /*0930*/  UTMALDG.4D [UR32], [UR4], desc[UR6] ;  /* 0x00000620040075b4 */ /* 0x0007e40008019000 */
[----:B---3--:R-:W-:Y:S01]  /*0940*/  NOP ;  /* 0x0000000000007918 */ /* 0x008fe20000000000 */
.L_x_6:
[----:B------:R-:W-:Y:S05]  /*0950*/  BSYNC B0 ;  /* 0x0000000000007941 */ /* 0x000fea0003800000 */
.L_x_5:
[----:B------:R-:W1:Y:S01]  /*0960*/  LDC R165, c[0x0][0x28c] ;  /* 0x0000a300ffa57b82 */ /* 0x000e620000000800 */
[----:B------:R-:W-:Y:S01]  /*0970*/  BSSY B0, `(.L_x_9) ;  /* 0x00000e4000007945 */ /* 0x000fe20003800000 */
[----:B------:R-:W-:Y:S02]  /*0980*/  MOV R5, RZ ;  /* 0x000000ff00057202 */ /* 0x000fe40000000f00 */
[----:B-12---:R-:W-:-:S04]  /*0990*/  IADD3 R0, R165, 0x3f, RZ ;  /* 0x0000003fa5007810 */ /* 0x006fc80007ffe0ff */
[----:B------:R-:W-:-:S04]  /*09a0*/  SHF.R.S32.HI R3, RZ, 0x1f, R0 ;  /* 0x0000001fff037819 */ /* 0x000fc80000011400 */
[----:B------:R-:W-:Y:S02]  /*09b0*/  LEA.HI R3, R3, R0, RZ, 0x6 ;  /* 0x0000000003037211 */ /* 0x000fe400078f30ff */
[----:B------:R-:W-:Y:S02]  /*09c0*/  MOV R0, 0x1 ;  /* 0x0000000100007802 */ /* 0x000fe40000000f00 */
[----:B------:R-:W-:-:S04]  /*09d0*/  SHF.R.S32.HI R195, RZ, 0x6, R3 ;  /* 0x00000006ffc37819 */ /* 0x000fc80000011403 */
[----:B------:R-:W-:Y:S01]  /*09e0*/  SHF.L.U32 R196, R195, 0x1, RZ ;  /* 0x00000001c3c47819 */ /* 0x000fe200000006ff */
[----:B------:R-:W-:Y:S06]  /*09f0*/  @!P1 BRA `(.L_x_10) ;  /* 0x0000000c006c9947 */ /* 0x000fec0003800000 */
[----:B------:R-:W-:Y:S02]  /*0a00*/  ISETP.GE.AND P1, PT, R165, 0x1, PT ;  /* 0x00000001a500780c */ /* 0x000fe40003f26270 */
[----:B------:R-:W-:Y:S02]  /*0a10*/  LOP3.LUT R9, R18, 0x1f, RZ, 0xc0, !PT ;  /* 0x0000001f12097812 */ /* 0x000fe400078ec0ff */
[----:B------:R-:W-:Y:S02]  /*0a20*/  MOV R2, RZ ;  /* 0x000000ff00027202 */ /* 0x000fe40000000f00 */
[----:B------:R-:W-:-:S07]  /*0a30*/  MOV R5, RZ ;  /* 0x000000ff00057202 */ /* 0x000fce0000000f00 */
        /* <DEDUP_REMOVED lines=9> */
.L_x_72:
[----:B------:R-:W-:Y:S01]  /*0ad0*/  MOV R5, 0x1 ;  /* 0x0000000100057802 */ /* 0x000fe20000000f00 */
[----:B------:R-:W-:Y:S06]  /*0ae0*/  @P2 BRA `(.L_x_13) ;  /* 0x0000000000142947 */ /* 0x000fec0003800000 */
[----:B------:R-:W-:Y:S02]  /*0af0*/  ISETP.NE.AND P1, PT, R9, RZ, PT ;  /* 0x000000ff0900720c */ /* 0x000fe40003f25270 */
[----:B-1----:R-:W-:-:S04]  /*0b00*/  MOV R3, 0x8000 ;  /* 0x0000800000037802 */ /* 0x002fc80000000f00 */
[----:B------:R2:W-:Y:S07]  /*0b10*/  SYNCS.ARRIVE.TRANS64 RZ, [R0+URZ+0x28000], R3 ;  /* 0x0280000300ff79a7 */ /* 0x0005ee000800003f */
[----:B------:R-:W-:Y:S05]  /*0b20*/  @!P1 BRA `(.L_x_13) ;  /* 0x0000000000049947 */ /* 0x000fea0003800000 */
[----:B------:R-:W-:Y:S01]  /*0b30*/  BPT.TRAP 0x1 ;  /* 0x000000040000795c */ /* 0x000fe20000300000 */
.L_x_13:
[----:B-12---:R-:W1:Y:S01]  /*0b40*/  S2R R3, SR_CgaCtaId ;  /* 0x0000000000037919 */ /* 0x006e620000008800 */
[----:B------:R-:W-:Y:S01]  /*0b50*/  R2UR UR32, R0 ;  /* 0x00000000002072ca */ /* 0x000fe200000e0000 */
[----:B------:R-:W-:Y:S01]  /*0b60*/  ULDC.64 UR4, c[0x0][0x198] ;  /* 0x0000660000047ab9 */ /* 0x000fe20000000a00 */
[----:B------:R-:W-:Y:S01]  /*0b70*/  MOV R0, 0x400 ;  /* 0x0000040000007802 */ /* 0x000fe20000000f00 */
[----:B------:R-:W-:Y:S01]  /*0b80*/  UIADD3 UR4, UP0, UR4, 0x1f0, URZ ;  /* 0x000001f004047890 */ /* 0x000fe2000ff1e03f */
[----:B------:R-:W-:Y:S01]  /*0b90*/  ISETP.NE.AND P2, PT, R17, RZ, PT ;  /* 0x000000ff1100720c */ /* 0x000fe20003f45270 */
[----:B------:R-:W-:Y:S01]  /*0ba0*/  UMOV UR27, URZ ;  /* 0x0000003f001b7c82 */ /* 0x000fe20008000000 */
[----:B------:R-:W-:Y:S01]  /*0bb0*/  UMOV UR6, 0x0 ;  /* 0x0000000000067882 */ /* 0x000fe20000000000 */
[----:B------:R-:W-:Y:S01]  /*0bc0*/  UIADD3.X UR5, URZ, UR5, URZ, UP0, !UPT ;  /* 0x000000053f057290 */ /* 0x000fe200087fe43f */
[----:B------:R-:W-:Y:S01]  /*0bd0*/  UMOV UR7, 0x10000000 ;  /* 0x1000000000077882 */ /* 0x000fe20000000000 */
[----:B------:R-:W-:Y:S01]  /*0be0*/  UMOV UR26, URZ ;  /* 0x0000003f001a7c82 */ /* 0x000fe20008000000 */
[----:B------:R-:W-:Y:S01]  /*0bf0*/  UMOV UR28, UR36 ;  /* 0x00000024001c7c82 */ /* 0x000fe20008000000 */
[----:B------:R-:W-:-:S02]  /*0c00*/  UMOV UR29, UR37 ;  /* 0x00000025001d7c82 */ /* 0x000fc40008000000 */
[----:B------:R-:W-:Y:S02]  /*0c10*/  UIADD3 UR24, UR32, 0x8000, URZ ;  /* 0x0000800020187890 */ /* 0x000fe4000fffe03f */
[----:B------:R-:W-:Y:S02]  /*0c20*/  UIADD3 UR25, UR32, 0x28000, URZ ;  /* 0x0002800020197890 */ /* 0x000fe4000fffe03f */
[----:B------:R-:W-:Y:S02]  /*0c30*/  UIADD3 UR16, UR32, 0xa000, URZ ;  /* 0x0000a00020107890 */ /* 0x000fe4000fffe03f */
[----:B------:R-:W-:Y:S02]  /*0c40*/  UIADD3 UR8, UR32, 0xc000, URZ ;  /* 0x0000c00020087890 */ /* 0x000fe4000fffe03f */
[----:B------:R-:W-:Y:S01]  /*0c50*/  UIADD3 UR32, UR32, 0xe000, URZ ;  /* 0x0000e00020207890 */ /* 0x000fe2000fffe03f */
[----:B------:R-:W-:Y:S01]  /*0c60*/  UMOV UR18, 0x40 ;  /* 0x0000004000127882 */ /* 0x000fe20000000000 */
[----:B------:R-:W-:Y:S01]  /*0c70*/  UMOV UR20, UR36 ;  /* 0x0000002400147c82 */ /* 0x000fe20008000000 */
[----:B------:R-:W-:Y:S01]  /*0c80*/  UMOV UR21, UR37 ;  /* 0x0000002500157c82 */ /* 0x000fe20008000000 */
[----:B------:R-:W-:Y:S01]  /*0c90*/  UMOV UR19, UR27 ;  /* 0x0000001b00137c82 */ /* 0x000fe20008000000 */
[----:B------:R-:W-:Y:S01]  /*0ca0*/  UMOV UR17, UR25 ;  /* 0x0000001900117c82 */ /* 0x000fe20008000000 */
[----:B------:R-:W-:Y:S01]  /*0cb0*/  UMOV UR10, 0x80 ;  /* 0x00000080000a7882 */ /* 0x000fe20000000000 */
[----:B------:R-:W-:Y:S01]  /*0cc0*/  UMOV UR12, UR36 ;  /* 0x00000024000c7c82 */ /* 0x000fe20008000000 */
[----:B------:R-:W-:Y:S01]  /*0cd0*/  UMOV UR13, UR37 ;  /* 0x00000025000d7c82 */ /* 0x000fe20008000000 */
[----:B-1----:R-:W-:Y:S01]  /*0ce0*/  LEA R6, R3, R0, 0x18 ;  /* 0x0000000003067211 */ /* 0x002fe200078ec0ff */
[----:B------:R1:W-:Y:S01]  /*0cf0*/  UTMALDG.4D [UR24], [UR4], desc[UR6] ;  /* 0x00000618040075b4 */ /* 0x0003e20008019000 */
[----:B------:R-:W-:Y:S01]  /*0d00*/  MOV R3, 0x1 ;  /* 0x0000000100037802 */ /* 0x000fe20000000f00 */
[----:B------:R-:W-:Y:S01]  /*0d10*/  UMOV UR11, UR27 ;  /* 0x0000001b000b7c82 */ /* 0x000fe20008000000 */
[----:B------:R-:W-:Y:S01]  /*0d20*/  LEA R0, R5, R6, 0x3 ;  /* 0x0000000605007211 */ /* 0x000fe200078e18ff */
[----:B------:R-:W-:Y:S01]  /*0d30*/  UMOV UR9, UR25 ;  /* 0x0000001900097c82 */ /* 0x000fe20008000000 */
[----:B------:R-:W-:Y:S01]  /*0d40*/  SHF.L.U32 R3, R3, 0x1f, RZ ;  /* 0x0000001f03037819 */ /* 0x000fe200000006ff */
[----:B------:R-:W-:Y:S01]  /*0d50*/  UMOV UR34, 0xc0 ;  /* 0x000000c000227882 */ /* 0x000fe20000000000 */
[----:B------:R-:W-:Y:S01]  /*0d60*/  UMOV UR35, UR27 ;  /* 0x0000001b00237c82 */ /* 0x000fe20008000000 */
[----:B------:R1:W-:Y:S01]  /*0d70*/  UTMALDG.4D [UR16], [UR4], desc[UR6] ;  /* 0x00000610040075b4 */ /* 0x0003e20008019000 */
[----:B------:R-:W-:Y:S01]  /*0d80*/  UMOV UR33, UR25 ;  /* 0x0000001900217c82 */ /* 0x000fe20008000000 */
[----:B------:R1:W-:Y:S01]  /*0d90*/  UTMALDG.4D [UR8], [UR4], desc[UR6] ;  /* 0x00000608040075b4 */ /* 0x0003e20008019000 */
[----:B------:R1:W-:Y:S01]  /*0da0*/  UTMALDG.4D [UR32], [UR4], desc[UR6] ;  /* 0x00000620040075b4 */ /* 0x0003e20008019000 */
[----:B------:R-:W2:Y:S02]  /*0db0*/  SYNCS.PHASECHK.TRANS64.TRYWAIT P1, [R0+URZ+0x28020], R3 ;  /* 0x02802003000075a7 */ /* 0x000ea4000802017f */
[----:B-12---:R-:W-:Y:S05]  /*0dc0*/  @!P1 BRA `(.L_x_14) ;  /* 0x0000008000689947 */ /* 0x006fea0003800000 */
.L_x_73:
[----:B------:R-:W-:Y:S01]  /*0dd0*/  MOV R2, 0x1 ;  /* 0x0000000100027802 */ /* 0x000fe20000000f00 */
[----:B------:R-:W-:Y:S06]  /*0de0*/  @P2 BRA `(.L_x_15) ;  /* 0x0000000000142947 */ /* 0x000fec0003800000 */
[----:B------:R-:W-:Y:S02]  /*0df0*/  ISETP.NE.AND P1, PT, R9, RZ, PT ;  /* 0x000000ff0900720c */ /* 0x000fe40003f25270 */
[----:B-1----:R-:W-:-:S04]  /*0e00*/  MOV R3, 0x8000 ;  /* 0x0000800000037802 */ /* 0x002fc80000000f00 */
[----:B------:R2:W-:Y:S07]  /*0e10*/  SYNCS.ARRIVE.TRANS64 RZ, [R0+URZ+0x28000], R3 ;  /* 0x0280000300ff79a7 */ /* 0x0005ee000800003f */
[----:B------:R-:W-:Y:S05]  /*0e20*/  @!P1 BRA `(.L_x_15) ;  /* 0x0000000000049947 */ /* 0x000fea0003800000 */
[----:B------:R-:W-:Y:S01]  /*0e30*/  BPT.TRAP 0x1 ;  /* 0x000000040000795c */ /* 0x000fe20000300000 */
.L_x_15:
[C---:B------:R-:W-:Y:S01]  /*0e40*/  LEA R6, R5.reuse, R6, 0xf ;  /* 0x0000000605067211 */ /* 0x040fe200078e78ff */
[----:B------:R-:W-:Y:S01]  /*0e50*/  ULDC.64 UR4, c[0x0][0x198] ;  /* 0x0000660000047ab9 */ /* 0x000fe20000000a00 */
[----:B------:R-:W-:Y:S01]  /*0e60*/  R2UR UR25, R0 ;  /* 0x00000000001972ca */ /* 0x000fe200000e0000 */
[----:B------:R-:W-:Y:S01]  /*0e70*/  UIADD3 UR4, UP0, UR4, 0x2f0, URZ ;  /* 0x000002f004047890 */ /* 0x000fe2000ff1e03f */
[----:B------:R-:W-:Y:S01]  /*0e80*/  R2UR UR32, R6 ;  /* 0x00000000062072ca */ /* 0x000fe200000e0000 */
[----:B------:R-:W-:Y:S01]  /*0e90*/  UMOV UR27, URZ ;  /* 0x0000003f001b7c82 */ /* 0x000fe20008000000 */
[----:B------:R-:W-:Y:S01]  /*0ea0*/  UMOV UR6, 0x0 ;  /* 0x0000000000067882 */ /* 0x000fe20000000000 */
[----:B------:R-:W-:Y:S01]  /*0eb0*/  UIADD3.X UR5, URZ, UR5, URZ, UP0, !UPT ;  /* 0x000000053f057290 */ /* 0x000fe200087fe43f */
[----:B------:R-:W-:Y:S01]  /*0ec0*/  IADD3 R5, R5, 0x1, RZ ;  /* 0x0000000105057810 */ /* 0x000fe20007ffe0ff */
[----:B------:R-:W-:Y:S01]  /*0ed0*/  UMOV UR7, 0x10000000 ;  /* 0x1000000000077882 */ /* 0x000fe20000000000 */
[----:B------:R-:W-:Y:S01]  /*0ee0*/  UMOV UR26, URZ ;  /* 0x0000003f001a7c82 */ /* 0x000fe20008000000 */
[----:B------:R-:W-:Y:S01]  /*0ef0*/  UMOV UR28, UR36 ;  /* 0x00000024001c7c82 */ /* 0x000fe20008000000 */
[----:B------:R-:W-:Y:S01]  /*0f00*/  UMOV UR29, UR37 ;  /* 0x00000025001d7c82 */ /* 0x000fe20008000000 */
[----:B------:R-:W-:Y:S01]  /*0f10*/  UMOV UR18, 0x40 ;  /* 0x0000004000127882 */ /* 0x000fe20000000000 */
[----:B------:R-:W-:Y:S01]  /*0f20*/  UMOV UR20, UR36 ;  /* 0x0000002400147c82 */ /* 0x000fe20008000000 */
[----:B------:R-:W-:-:S02]  /*0f30*/  UIADD3 UR25, UR25, 0x28000, URZ ;  /* 0x0002800019197890 */ /* 0x000fc4000fffe03f */
[----:B------:R-:W-:Y:S02]  /*0f40*/  UIADD3 UR24, UR32, 0x8000, URZ ;  /* 0x0000800020187890 */ /* 0x000fe4000fffe03f */
[----:B------:R-:W-:Y:S02]  /*0f50*/  UIADD3 UR16, UR32, 0xa000, URZ ;  /* 0x0000a00020107890 */ /* 0x000fe4000fffe03f */
[----:B------:R-:W-:Y:S02]  /*0f60*/  UIADD3 UR8, UR32, 0xc000, URZ ;  /* 0x0000c00020087890 */ /* 0x000fe4000fffe03f */
[----:B------:R-:W-:Y:S01]  /*0f70*/  UIADD3 UR32, UR32, 0xe000, URZ ;  /* 0x0000e00020207890 */ /* 0x000fe2000fffe03f */
[----:B------:R-:W-:Y:S01]  /*0f80*/  UMOV UR21, UR37 ;  /* 0x0000002500157c82 */ /* 0x000fe20008000000 */
[----:B------:R-:W-:Y:S01]  /*0f90*/  UMOV UR19, UR27 ;  /* 0x0000001b00137c82 */ /* 0x000fe20008000000 */
[----:B------:R-:W-:Y:S01]  /*0fa0*/  UMOV UR17, UR25 ;  /* 0x0000001900117c82 */ /* 0x000fe20008000000 */
[----:B------:R-:W-:Y:S01]  /*0fb0*/  UMOV UR10, 0x80 ;  /* 0x00000080000a7882 */ /* 0x000fe20000000000 */
[----:B------:R-:W-:Y:S01]  /*0fc0*/  UMOV UR12, UR36 ;  /* 0x00000024000c7c82 */ /* 0x000fe20008000000 */
[----:B------:R-:W-:Y:S01]  /*0fd0*/  UMOV UR13, UR37 ;  /* 0x00000025000d7c82 */ /* 0x000fe20008000000 */
[----:B------:R3:W-:Y:S01]  /*0fe0*/  UTMALDG.4D [UR24], [UR4], desc[UR6] ;  /* 0x00000618040075b4 */ /* 0x0007e20008019000 */
[----:B------:R-:W-:Y:S01]  /*0ff0*/  UMOV UR11, UR27 ;  /* 0x0000001b000b7c82 */ /* 0x000fe20008000000 */
[----:B------:R-:W-:Y:S01]  /*1000*/  UMOV UR9, UR25 ;  /* 0x0000001900097c82 */ /* 0x000fe20008000000 */
[----:B------:R-:W-:Y:S01]  /*1010*/  UMOV UR34, 0xc0 ;  /* 0x000000c000227882 */ /* 0x000fe20000000000 */
[----:B------:R-:W-:Y:S01]  /*1020*/  UMOV UR35, UR27 ;  /* 0x0000001b00237c82 */ /* 0x000fe20008000000 */
[----:B------:R-:W-:Y:S01]  /*1030*/  UMOV UR33, UR25 ;  /* 0x0000001900217c82 */ /* 0x000fe20008000000 */
[----:B------:R3:W-:Y:S01]  /*1040*/  UTMALDG.4D [UR16], [UR4], desc[UR6] ;  /* 0x00000610040075b4 */ /* 0x0007e20008019000 */
[----:B------:R3:W-:Y:S01]  /*1050*/  UTMALDG.4D [UR8], [UR4], desc[UR6] ;  /* 0x00000608040075b4 */ /* 0x0007e20008019000 */
[----:B------:R3:W-:Y:S02]  /*1060*/  UTMALDG.4D [UR32], [UR4], desc[UR6] ;  /* 0x00000620040075b4 */ /* 0x0007e40008019000 */
[----:B---3--:R-:W-:Y:S01]  /*1070*/  NOP ;  /* 0x0000000000007918 */ /* 0x008fe20000000000 */
.L_x_11:
[----:B------:R-:W-:Y:S02]  /*1080*/  ISETP.GE.AND P1, PT, R165, 0x41, PT ;  /* 0x00000041a500780c */ /* 0x000fe40003f26270 */
[----:B-12---:R-:W-:-:S11]  /*1090*/  MOV R0, 0x1 ;  /* 0x0000000100007802 */ /* 0x006fd60000000f00 */
[----:B------:R-:W-:Y:S05]  /*10a0*/  @!P1 BRA `(.L_x_16) ;  /* 0x0000000400bc9947 */ /* 0x000fea0003800000 */
[----:B------:R-:W1:Y:S01]  /*10b0*/  S2R R3, SR_CgaCtaId ;  /* 0x0000000000037919 */ /* 0x000e620000008800 */
[----:B------:R-:W-:Y:S02]  /*10c0*/  MOV R0, 0x400 ;  /* 0x0000040000007802 */ /* 0x000fe40000000f00 */
[----:B------:R-:W-:Y:S02]  /*10d0*/  MOV R6, 0x1 ;  /* 0x0000000100067802 */ /* 0x000fe40000000f00 */
[----:B------:R-:W-:Y:S02]  /*10e0*/  ISETP.NE.AND P2, PT, R17, RZ, PT ;  /* 0x000000ff1100720c */ /* 0x000fe40003f45270 */
[----:B------:R-:W-:Y:S02]  /*10f0*/  SHF.L.U32 R6, R6, 0x1f, RZ ;  /* 0x0000001f06067819 */ /* 0x000fe400000006ff */
[----:B-1----:R-:W-:-:S04]  /*1100*/  LEA R0, R3, R0, 0x18 ;  /* 0x0000000003007211 */ /* 0x002fc800078ec0ff */
[----:B------:R-:W-:-:S04]  /*1110*/  LEA R3, R5, R0, 0x3 ;  /* 0x0000000005037211 */ /* 0x000fc800078e18ff */
[----:B------:R-:W1:Y:S02]  /*1120*/  SYNCS.PHASECHK.TRANS64.TRYWAIT P1, [R3+URZ+0x28020], R6 ;  /* 0x02802006030075a7 */ /* 0x000e64000802017f */
[----:B-1----:R-:W-:Y:S05]  /*1130*/  @!P1 BRA `(.L_x_17) ;  /* 0x0000007c00a09947 */ /* 0x002fea0003800000 */
.L_x_74:
[----:B------:R-:W-:Y:S05]  /*1140*/  @P2 BRA `(.L_x_18) ;  /* 0x0000000000142947 */ /* 0x000fea0003800000 */
[----:B------:R-:W-:Y:S02]  /*1150*/  ISETP.NE.AND P1, PT, R9, RZ, PT ;  /* 0x000000ff0900720c */ /* 0x000fe40003f25270 */
[----:B-1----:R-:W-:-:S04]  /*1160*/  MOV R6, 0x8000 ;  /* 0x0000800000067802 */ /* 0x002fc80000000f00 */
[----:B------:R2:W-:Y:S07]  /*1170*/  SYNCS.ARRIVE.TRANS64 RZ, [R3+URZ+0x28000], R6 ;  /* 0x0280000603ff79a7 */ /* 0x0005ee000800003f */
[----:B------:R-:W-:Y:S05]  /*1180*/  @!P1 BRA `(.L_x_18) ;  /* 0x0000000000049947 */ /* 0x000fea0003800000 */
[----:B------:R-:W-:Y:S01]  /*1190*/  BPT.TRAP 0x1 ;  /* 0x000000040000795c */ /* 0x000fe20000300000 */
.L_x_18:
[----:B------:R-:W1:Y:S01]  /*11a0*/  S2R R7, SR_CgaCtaId ;  /* 0x0000000000077919 */ /* 0x000e620000008800 */
[----:B------:R-:W-:Y:S01]  /*11b0*/  LEA R0, R5, R0, 0xf ;  /* 0x0000000005007211 */ /* 0x000fe200078e78ff */
[----:B------:R-:W-:Y:S01]  /*11c0*/  ULDC.64 UR4, c[0x0][0x198] ;  /* 0x0000660000047ab9 */ /* 0x000fe20000000a00 */
[----:B------:R-:W-:Y:S01]  /*11d0*/  R2UR UR27, R2 ;  /* 0x00000000021b72ca */ /* 0x000fe200000e0000 */
[----:B------:R-:W-:Y:S01]  /*11e0*/  UIADD3 UR4, UP0, UR4, 0x1f0, URZ ;  /* 0x000001f004047890 */ /* 0x000fe2000ff1e03f */
[----:B------:R-:W-:Y:S01]  /*11f0*/  R2UR UR25, R3 ;  /* 0x00000000031972ca */ /* 0x000fe200000e0000 */
[----:B------:R-:W-:Y:S01]  /*1200*/  UMOV UR6, 0x0 ;  /* 0x0000000000067882 */ /* 0x000fe20000000000 */
[----:B------:R-:W-:Y:S01]  /*1210*/  R2UR UR32, R0 ;  /* 0x00000000002072ca */ /* 0x000fe200000e0000 */
[----:B------:R-:W-:Y:S01]  /*1220*/  UIADD3.X UR5, URZ, UR5, URZ, UP0, !UPT ;  /* 0x000000053f057290 */ /* 0x000fe200087fe43f */
[----:B------:R-:W-:Y:S01]  /*1230*/  IADD3 R5, R5, 0x1, RZ ;  /* 0x0000000105057810 */ /* 0x000fe20007ffe0ff */
[----:B------:R-:W-:Y:S01]  /*1240*/  UMOV UR7, 0x10000000 ;  /* 0x1000000000077882 */ /* 0x000fe20000000000 */
[----:B------:R-:W-:Y:S01]  /*1250*/  MOV R0, 0x400 ;  /* 0x0000040000007802 */ /* 0x000fe20000000f00 */
[----:B------:R-:W-:Y:S01]  /*1260*/  UMOV UR26, URZ ;  /* 0x0000003f001a7c82 */ /* 0x000fe20008000000 */
[C---:B------:R-:W-:Y:S01]  /*1270*/  ISETP.NE.AND P2, PT, R5.reuse, 0x4, PT ;  /* 0x000000040500780c */ /* 0x040fe20003f45270 */
[----:B------:R-:W-:Y:S01]  /*1280*/  UMOV UR28, UR36 ;  /* 0x00000024001c7c82 */ /* 0x000fe20008000000 */
[C---:B------:R-:W-:Y:S01]  /*1290*/  ISETP.NE.AND P1, PT, R5.reuse, 0x4, PT ;  /* 0x000000040500780c */ /* 0x040fe20003f25270 */
[----:B------:R-:W-:Y:S01]  /*12a0*/  USHF.L.U32 UR27, UR27, 0x6, URZ ;  /* 0x000000061b1b7899 */ /* 0x000fe2000800063f */
[----:B------:R-:W-:Y:S01]  /*12b0*/  SEL R5, R5, RZ, P2 ;  /* 0x000000ff05057207 */ /* 0x000fe20001000000 */
[----:B------:R-:W-:Y:S01]  /*12c0*/  UIADD3 UR25, UR25, 0x28000, URZ ;  /* 0x0002800019197890 */ /* 0x000fe2000fffe03f */
[----:B------:R-:W-:Y:S01]  /*12d0*/  ISETP.NE.AND P2, PT, R17, RZ, PT ;  /* 0x000000ff1100720c */ /* 0x000fe20003f45270 */
[----:B------:R-:W-:-:S02]  /*12e0*/  UIADD3 UR24, UR32, 0x8000, URZ ;  /* 0x0000800020187890 */ /* 0x000fc4000fffe03f */
[----:B------:R-:W-:Y:S02]  /*12f0*/  UIADD3 UR16, UR32, 0xa000, URZ ;  /* 0x0000a00020107890 */ /* 0x000fe4000fffe03f */
[----:B------:R-:W-:Y:S02]  /*1300*/  UIADD3 UR8, UR32, 0xc000, URZ ;  /* 0x0000c00020087890 */ /* 0x000fe4000fffe03f */
[----:B------:R-:W-:Y:S01]  /*1310*/  UIADD3 UR32, UR32, 0xe000, URZ ;  /* 0x0000e00020207890 */ /* 0x000fe2000fffe03f */
[----:B------:R-:W-:Y:S01]  /*1320*/  UMOV UR29, UR37 ;  /* 0x00000025001d7c82 */ /* 0x000fe20008000000 */
[----:B------:R-:W-:Y:S01]  /*1330*/  UMOV UR18, 0x40 ;  /* 0x0000004000127882 */ /* 0x000fe20000000000 */
[----:B------:R-:W-:Y:S01]  /*1340*/  UMOV UR20, UR36 ;  /* 0x0000002400147c82 */ /* 0x000fe20008000000 */
[----:B------:R-:W-:Y:S01]  /*1350*/  UMOV UR21, UR37 ;  /* 0x0000002500157c82 */ /* 0x000fe20008000000 */
[----:B-12---:R-:W-:Y:S01]  /*1360*/  LEA R6, R7, R0, 0x18 ;  /* 0x0000000007067211 */ /* 0x006fe200078ec0ff */
[----:B------:R-:W-:Y:S01]  /*1370*/  UMOV UR17, UR25 ;  /* 0x0000001900117c82 */ /* 0x000fe20008000000 */
[----:B------:R-:W-:Y:S01]  /*1380*/  SEL R0, RZ, 0x1, !P1 ;  /* 0x00000001ff007807 */ /* 0x000fe20004800000 */
[----:B------:R-:W-:Y:S01]  /*1390*/  UMOV UR19, UR27 ;  /* 0x0000001b00137c82 */ /* 0x000fe20008000000 */
[----:B------:R1:W-:Y:S01]  /*13a0*/  UTMALDG.4D [UR24], [UR4], desc[UR6] ;  /* 0x00000618040075b4 */ /* 0x0003e20008019000 */
[----:B------:R-:W-:Y:S01]  /*13b0*/  UMOV UR10, 0x80 ;  /* 0x00000080000a7882 */ /* 0x000fe20000000000 */
[----:B------:R-:W-:Y:S01]  /*13c0*/  UMOV UR12, UR36 ;  /* 0x00000024000c7c82 */ /* 0x000fe20008000000 */
[----:B------:R-:W-:Y:S01]  /*13d0*/  UMOV UR13, UR37 ;  /* 0x00000025000d7c82 */ /* 0x000fe20008000000 */
[----:B------:R-:W-:Y:S01]  /*13e0*/  UMOV UR9, UR25 ;  /* 0x0000001900097c82 */ /* 0x000fe20008000000 */
[----:B------:R-:W-:Y:S01]  /*13f0*/  UMOV UR11, UR27 ;  /* 0x0000001b000b7c82 */ /* 0x000fe20008000000 */
[----:B------:R-:W-:Y:S01]  /*1400*/  LEA R8, R5, R6, 0x3 ;  /* 0x0000000605087211 */ /* 0x000fe200078e18ff */
[----:B------:R-:W-:Y:S01]  /*1410*/  UMOV UR34, 0xc0 ;  /* 0x000000c000227882 */ /* 0x000fe20000000000 */
[----:B------:R-:W-:Y:S01]  /*1420*/  SHF.L.U32 R3, R0, 0x1f, RZ ;  /* 0x0000001f00037819 */ /* 0x000fe200000006ff */
[----:B------:R1:W-:Y:S01]  /*1430*/  UTMALDG.4D [UR16], [UR4], desc[UR6] ;  /* 0x00000610040075b4 */ /* 0x0003e20008019000 */
[----:B------:R-:W-:Y:S01]  /*1440*/  UMOV UR33, UR25 ;  /* 0x0000001900217c82 */ /* 0x000fe20008000000 */
[----:B------:R-:W-:Y:S01]  /*1450*/  UMOV UR35, UR27 ;  /* 0x0000001b00237c82 */ /* 0x000fe20008000000 */
[----:B------:R1:W-:Y:S01]  /*1460*/  UTMALDG.4D [UR8], [UR4], desc[UR6] ;  /* 0x00000608040075b4 */ /* 0x0003e20008019000 */
[----:B------:R1:W-:Y:S01]  /*1470*/  UTMALDG.4D [UR32], [UR4], desc[UR6] ;  /* 0x00000620040075b4 */ /* 0x0003e20008019000 */
[----:B------:R-:W2:Y:S02]  /*1480*/  SYNCS.PHASECHK.TRANS64.TRYWAIT P1, [R8+URZ+0x28020], R3 ;  /* 0x02802003080075a7 */ /* 0x000ea4000802017f */
[----:B-12---:R-:W-:Y:S05]  /*1490*/  @!P1 BRA `(.L_x_19) ;  /* 0x0000007800dc9947 */ /* 0x006fea0003800000 */
.L_x_75:
[----:B------:R-:W-:Y:S05]  /*14a0*/  @P2 BRA `(.L_x_20) ;  /* 0x0000000000142947 */ /* 0x000fea0003800000 */
[----:B------:R-:W-:Y:S02]  /*14b0*/  ISETP.NE.AND P1, PT, R9, RZ, PT ;  /* 0x000000ff0900720c */ /* 0x000fe40003f25270 */
[----:B-1----:R-:W-:-:S04]  /*14c0*/  MOV R3, 0x8000 ;  /* 0x0000800000037802 */ /* 0x002fc80000000f00 */
[----:B------:R2:W-:Y:S07]  /*14d0*/  SYNCS.ARRIVE.TRANS64 RZ, [R8+URZ+0x28000], R3 ;  /* 0x0280000308ff79a7 */ /* 0x0005ee000800003f */
[----:B------:R-:W-:Y:S05]  /*14e0*/  @!P1 BRA `(.L_x_20) ;  /* 0x0000000000049947 */ /* 0x000fea0003800000 */
[----:B------:R-:W-:Y:S01]  /*14f0*/  BPT.TRAP 0x1 ;  /* 0x000000040000795c */ /* 0x000fe20000300000 */
.L_x_20:
[C---:B------:R-:W-:Y:S01]  /*1500*/  LEA R6, R5.reuse, R6, 0xf ;  /* 0x0000000605067211 */ /* 0x040fe200078e78ff */
        /* <DEDUP_REMOVED lines=14> */
[----:B------:R-:W-:Y:S01]  /*15f0*/  USHF.L.U32 UR27, UR27, 0x6, URZ ;  /* 0x000000061b1b7899 */ /* 0x000fe2000800063f */
[C---:B------:R-:W-:Y:S01]  /*1600*/  ISETP.NE.AND P1, PT, R5.reuse, 0x4, PT ;  /* 0x000000040500780c */ /* 0x040fe20003f25270 */
[----:B------:R-:W-:Y:S01]  /*1610*/  UIADD3 UR25, UR25, 0x28000, URZ ;  /* 0x0002800019197890 */ /* 0x000fe2000fffe03f */
[----:B------:R-:W-:Y:S01]  /*1620*/  IADD3 R2, R2, 0x1, RZ ;  /* 0x0000000102027810 */ /* 0x000fe20007ffe0ff */
[----:B------:R-:W-:Y:S01]  /*1630*/  UIADD3 UR24, UR32, 0x8000, URZ ;  /* 0x0000800020187890 */ /* 0x000fe2000fffe03f */
[----:B-12---:R-:W-:Y:S01]  /*1640*/  SEL R3, RZ, 0x1, P1 ;  /* 0x00000001ff037807 */ /* 0x006fe20000800000 */
[----:B------:R-:W-:Y:S01]  /*1650*/  UIADD3 UR16, UR32, 0xa000, URZ ;  /* 0x0000a00020107890 */ /* 0x000fe2000fffe03f */
[----:B------:R-:W-:Y:S01]  /*1660*/  SEL R5, R5, RZ, P1 ;  /* 0x000000ff05057207 */ /* 0x000fe20000800000 */
[----:B------:R-:W-:Y:S01]  /*1670*/  UIADD3 UR8, UR32, 0xc000, URZ ;  /* 0x0000c00020087890 */ /* 0x000fe2000fffe03f */
[----:B------:R-:W-:Y:S01]  /*1680*/  LOP3.LUT R0, R0, R3, RZ, 0x3c, !PT ;  /* 0x0000000300007212 */ /* 0x000fe200078e3cff */
        /* <DEDUP_REMOVED lines=16> */
[----:B-1----:R-:W-:Y:S01]  /*1790*/  NOP ;  /* 0x0000000000007918 */ /* 0x002fe20000000000 */
.L_x_16:
[----:B------:R-:W-:-:S07]  /*17a0*/  IADD3 R196, R196, -0x4, RZ ;  /* 0xfffffffcc4c47810 */ /* 0x000fce0007ffe0ff */
.L_x_10:
[----:B------:R-:W-:Y:S05]  /*17b0*/  BSYNC B0 ;  /* 0x0000000000007941 */ /* 0x000fea0003800000 */
.L_x_9:
[----:B------:R-:W1:Y:S01]  /*17c0*/  S2R R3, SR_CgaCtaId ;  /* 0x0000000000037919 */ /* 0x000e620000008800 */
[----:B------:R-:W-:Y:S02]  /*17d0*/  MOV R16, 0x400 ;  /* 0x0000040000107802 */ /* 0x000fe40000000f00 */
[----:B------:R-:W-:Y:S02]  /*17e0*/  SHF.L.U32 R59, RZ, 0x1f, RZ ;  /* 0x0000001fff3b7819 */ /* 0x000fe400000006ff */
[----:B-1----:R-:W-:-:S04]  /*17f0*/  LEA R16, R3, R16, 0x18 ;  /* 0x0000001003107211 */ /* 0x002fc800078ec0ff */
[----:B------:R-:W1:Y:S02]  /*1800*/  SYNCS.PHASECHK.TRANS64.TRYWAIT P1, [R16+URZ+0x28040], R59 ;  /* 0x0280403b100075a7 */ /* 0x000e64000802017f */
[----:B-1----:R-:W-:Y:S05]  /*1810*/  @!P1 BRA `(.L_x_21) ;  /* 0x0000007800109947 */ /* 0x002fea0003800000 */
.L_x_76:
[----:B------:R-:W2:Y:S01]  /*1820*/  SYNCS.PHASECHK.TRANS64.TRYWAIT P1, [R16+URZ+0x28000], R59 ;  /* 0x0280003b100075a7 */ /* 0x000ea2000802017f */
[----:B------:R-:W-:Y:S01]  /*1830*/  MOV R7, RZ ;  /* 0x000000ff00077202 */ /* 0x000fe20000000f00 */
[----:B--2---:R-:W-:Y:S06]  /*1840*/  @!P1 BRA `(.L_x_22) ;  /* 0x0000007800189947 */ /* 0x004fec0003800000 */
.L_x_77:
[----:B------:R-:W-:Y:S05]  /*1850*/  WARPSYNC.ALL ;  /* 0x0000000000007948 */ /* 0x000fea0003800000 */
[C---:B------:R-:W-:Y:S01]  /*1860*/  R2UR UR22, R16.reuse ;  /* 0x00000000101672ca */ /* 0x040fe200000e0000 */
[----:B------:R-:W-:Y:S01]  /*1870*/  WARPGROUP.ARRIVE ;  /* 0x00000000000079c5 */ /* 0x000fe20000000000 */
[----:B------:R-:W-:Y:S01]  /*1880*/  R2UR UR4, R16 ;  /* 0x00000000100472ca */ /* 0x000fe200000e0000 */
[----:B------:R-:W-:Y:S01]  /*1890*/  UMOV UR7, 0x40000040 ;  /* 0x4000004000077882 */ /* 0x000fe20000000000 */
[----:B------:R-:W-:Y:S01]  /*18a0*/  UMOV UR15, 0x40000040 ;  /* 0x40000040000f7882 */ /* 0x000fe20000000000 */
[----:B------:R-:W-:Y:S01]  /*18b0*/  UMOV UR13, UR7 ;  /* 0x00000007000d7c82 */ /* 0x000fe20008000000 */
[----:B------:R-:W-:Y:S01]  /*18c0*/  MOV R9, UR7 ;  /* 0x0000000700097c02 */ /* 0x000fe20008000f00 */
[----:B------:R-:W-:Y:S01]  /*18d0*/  UMOV UR7, 0x40000040 ;  /* 0x4000004000077882 */ /* 0x000fe20000000000 */
[----:B------:R-:W-:Y:S01]  /*18e0*/  UMOV UR11, 0x40000040 ;  /* 0x40000040000b7882 */ /* 0x000fe20000000000 */
[----:B------:R-:W-:Y:S01]  /*18f0*/  UMOV UR9, UR7 ;  /* 0x0000000700097c82 */ /* 0x000fe20008000000 */
[----:B------:R-:W-:Y:S01]  /*1900*/  MOV R11, UR7 ;  /* 0x00000007000b7c02 */ /* 0x000fe20008000f00 */
[----:B------:R-:W-:Y:S01]  /*1910*/  UMOV UR7, 0x40000040 ;  /* 0x4000004000077882 */ /* 0x000fe20000000000 */
[----:B------:R-:W-:Y:S01]  /*1920*/  UMOV UR57, 0x40000040 ;  /* 0x4000004000397882 */ /* 0x000fe20000000000 */
[----:B------:R-:W-:Y:S01]  /*1930*/  UIADD3 UR22, UR22, 0x8000, URZ ;  /* 0x0000800016167890 */ /* 0x000fe2000fffe03f */
[----:B------:R-:W-:Y:S01]  /*1940*/  MOV R13, UR7 ;  /* 0x00000007000d7c02 */ /* 0x000fe20008000f00 */
[----:B------:R-:W-:-:S02]  /*1950*/  USHF.R.U32.HI UR4, URZ, 0x4, UR4 ;  /* 0x000000043f047899 */ /* 0x000fc40008011604 */
[----:B------:R-:W-:Y:S02]  /*1960*/  USHF.R.U32.HI UR22, URZ, 0x4, UR22 ;  /* 0x000000043f167899 */ /* 0x000fe40008011616 */
[----:B------:R-:W-:Y:S02]  /*1970*/  ULOP3.LUT UR4, UR4, 0x3fff, URZ, 0xc0, !UPT ;  /* 0x00003fff04047892 */ /* 0x000fe4000f8ec03f */
[----:B------:R-:W-:Y:S02]  /*1980*/  ULOP3.LUT UR22, UR22, 0x3fff, URZ, 0xc0, !UPT ;  /* 0x00003fff16167892 */ /* 0x000fe4000f8ec03f */
[----:B------:R-:W-:Y:S02]  /*1990*/  ULOP3.LUT UR4, UR4, 0x10000, URZ, 0xfc, !UPT ;  /* 0x0001000004047892 */ /* 0x000fe4000f8efc3f */
[----:B------:R-:W-:Y:S02]  /*19a0*/  ULOP3.LUT UR14, UR22, 0x10000, URZ, 0xfc, !UPT ;  /* 0x00010000160e7892 */ /* 0x000fe4000f8efc3f */
[----:B------:R-:W-:-:S02]  /*19b0*/  UIADD3 UR5, UR4, 0x2, URZ ;  /* 0x0000000204057890 */ /* 0x000fc4000fffe03f */
[----:B------:R-:W-:Y:S01]  /*19c0*/  UIADD3 UR10, UR14, 0x2, URZ ;  /* 0x000000020e0a7890 */ /* 0x000fe2000fffe03f */
[----:B------:R-:W-:Y:S01]  /*19d0*/  UMOV UR6, UR4 ;  /* 0x0000000400067c82 */ /* 0x000fe20008000000 */
[----:B------:R-:W-:Y:S01]  /*19e0*/  UIADD3 UR56, UR4, 0x404, URZ ;  /* 0x0000040404387890 */ /* 0x000fe2000fffe03f */
[----:B------:R-:W-:Y:S01]  /*19f0*/  MOV R8, UR6 ;  /* 0x0000000600087c02 */ /* 0x000fe20008000f00 */
[----:B------:R-:W-:Y:S01]  /*1a00*/  UMOV UR12, UR6 ;  /* 0x00000006000c7c82 */ /* 0x000fe20008000000 */
[----:B------:R-:W-:Y:S01]  /*1a10*/  UMOV UR6, UR5 ;  /* 0x0000000500067c82 */ /* 0x000fe20008000000 */
[----:B------:R-:W-:Y:S01]  /*1a20*/  HGMMA.64x64x16.F32 R24, gdesc[UR12], RZ, !UPT, gsb0 ;  /* 0x00e000000c1879f0 */ /* 0x000fe2000c0008ff */
[----:B------:R-:W-:Y:S01]  /*1a30*/  UMOV UR8, UR6 ;  /* 0x0000000600087c82 */ /* 0x000fe20008000000 */
[----:B------:R-:W-:Y:S01]  /*1a40*/  UIADD3 UR5, UR4, 0x4, URZ ;  /* 0x0000000404057890 */ /* 0x000fe2000fffe03f */
[----:B------:R-:W-:Y:S01]  /*1a50*/  MOV R10, UR6 ;  /* 0x00000006000a7c02 */ /* 0x000fe20008000f00 */
[----:B------:R-:W-:Y:S01]  /*1a60*/  UIADD3 UR58, UR14, 0x404, URZ ;  /* 0x000004040e3a7890 */ /* 0x000fe2000fffe03f */
[----:B------:R-:W-:Y:S01]  /*1a70*/  UMOV UR59, 0x40000040 ;  /* 0x40000040003b7882 */ /* 0x000fe20000000000 */
[----:B------:R-:W-:-:S03]  /*1a80*/  UIADD3 UR52, UR4, 0x406, URZ ;  /* 0x0000040604347890 */ /* 0x000fc6000fffe03f */
[----:B------:R-:W-:Y:S01]  /*1a90*/  UMOV UR6, UR5 ;  /* 0x0000000500067c82 */ /* 0x000fe20008000000 */
[----:B------:R-:W-:Y:S01]  /*1aa0*/  UIADD3 UR5, UR4, 0x6, URZ ;  /* 0x0000000604057890 */ /* 0x000fe2000fffe03f */
[----:B------:R-:W-:Y:S01]  /*1ab0*/  MOV R12, UR6 ;  /* 0x00000006000c7c02 */ /* 0x000fe20008000f00 */
[----:B------:R-:W-:Y:S01]  /*1ac0*/  UIADD3 UR54, UR14, 0x406, URZ ;  /* 0x000004060e367890 */ /* 0x000fe2000fffe03f */
[----:B------:R-:W-:Y:S01]  /*1ad0*/  UMOV UR53, 0x40000040 ;  /* 0x4000004000357882 */ /* 0x000fe20000000000 */
[----:B------:R-:W-:Y:S01]  /*1ae0*/  UMOV UR55, 0x40000040 ;  /* 0x4000004000377882 */ /* 0x000fe20000000000 */
[----:B------:R-:W-:Y:S02]  /*1af0*/  UIADD3 UR48, UR4, 0x600, URZ ;  /* 0x0000060004307890 */ /* 0x000fe4000fffe03f */
[----:B------:R-:W-:Y:S01]  /*1b00*/  UIADD3 UR50, UR14, 0x600, URZ ;  /* 0x000006000e327890 */ /* 0x000fe2000fffe03f */
[----:B------:R-:W-:Y:S01]  /*1b10*/  UMOV UR49, 0x40000040 ;  /* 0x4000004000317882 */ /* 0x000fe20000000000 */
[----:B------:R-:W-:Y:S01]  /*1b20*/  UMOV UR51, 0x40000040 ;  /* 0x4000004000337882 */ /* 0x000fe20000000000 */
[----:B------:R-:W-:-:S02]  /*1b30*/  UIADD3 UR44, UR4, 0x602, URZ ;  /* 0x00000602042c7890 */ /* 0x000fc4000fffe03f */
[----:B------:R-:W-:Y:S01]  /*1b40*/  UIADD3 UR46, UR14, 0x602, URZ ;  /* 0x000006020e2e7890 */ /* 0x000fe2000fffe03f */
[----:B------:R-:W-:Y:S01]  /*1b50*/  UMOV UR45, 0x40000040 ;  /* 0x40000040002d7882 */ /* 0x000fe20000000000 */
[----:B------:R-:W-:Y:S01]  /*1b60*/  UMOV UR47, 0x40000040 ;  /* 0x40000040002f7882 */ /* 0x000fe20000000000 */
[----:B------:R-:W-:Y:S02]  /*1b70*/  UIADD3 UR40, UR4, 0x604, URZ ;  /* 0x0000060404287890 */ /* 0x000fe4000fffe03f */
[----:B------:R-:W-:Y:S01]  /*1b80*/  UIADD3 UR42, UR14, 0x604, URZ ;  /* 0x000006040e2a7890 */ /* 0x000fe2000fffe03f */
[----:B------:R-:W-:Y:S01]  /*1b90*/  UMOV UR41, 0x40000040 ;  /* 0x4000004000297882 */ /* 0x000fe20000000000 */
[----:B------:R-:W-:Y:S01]  /*1ba0*/  UMOV UR43, 0x40000040 ;  /* 0x40000040002b7882 */ /* 0x000fe20000000000 */
[----:B------:R-:W-:Y:S01]  /*1bb0*/  ULDC UR12, c[0x0][0x604] ;  /* 0x00018100000c7ab9 */ /* 0x000fe20000000800 */
        /* <DEDUP_REMOVED lines=8> */
[----:B------:R-:W-:-:S02]  /*1c40*/  WARPGROUP.DEPBAR.LE gsb0, 0x0 ;  /* 0x00008000000079c5 */ /* 0x000fc40000010000 */
[----:B------:R-:W-:-:S06]  /*1c50*/  WARPGROUP.ARRIVE ;  /* 0x00000000000079c5 */ /* 0x000fcc0000000000 */
[----:B------:R-:W-:Y:S01]  /*1c60*/  HGMMA.64x64x16.F32 R24, gdesc[UR8], R24, gsb0 ;  /* 0x00e00000081879f0 */ /* 0x000fe20008000818 */
[----:B------:R-:W-:Y:S01]  /*1c70*/  UIADD3 UR10, UR14, 0x4, URZ ;  /* 0x000000040e0a7890 */ /* 0x000fe2000fffe03f */
[----:B------:R-:W-:Y:S01]  /*1c80*/  UMOV UR8, UR6 ;  /* 0x0000000600087c82 */ /* 0x000fe20008000000 */
[----:B------:R-:W-:Y:S01]  /*1c90*/  UMOV UR9, UR7 ;  /* 0x0000000700097c82 */ /* 0x000fe20008000000 */
[----:B------:R-:W-:Y:S01]  /*1ca0*/  UMOV UR11, 0x40000040 ;  /* 0x40000040000b7882 */ /* 0x000fe20000000000 */
[----:B------:R-:W-:Y:S01]  /*1cb0*/  UMOV UR6, UR5 ;  /* 0x0000000500067c82 */ /* 0x000fe20008000000 */
[----:B------:R-:W-:Y:S01]  /*1cc0*/  UMOV UR7, 0x40000040 ;  /* 0x4000004000077882 */ /* 0x000fe20000000000 */
[----:B------:R-:W-:Y:S01]  /*1cd0*/  UIADD3 UR5, UR4, 0x200, URZ ;  /* 0x0000020004057890 */ /* 0x000fe2000fffe03f */
[----:B------:R-:W-:Y:S02]  /*1ce0*/  MOV R14, UR6 ;  /* 0x00000006000e7c02 */ /* 0x000fe40008000f00 */
[----:B------:R-:W-:Y:S01]  /*1cf0*/  MOV R15, UR7 ;  /* 0x00000007000f7c02 */ /* 0x000fe20008000f00 */
        /* <DEDUP_REMOVED lines=58> */
[----:B------:R-:W-:Y:S01]  /*20a0*/  MOV R188, UR6 ;  /* 0x0000000600bc7c02 */ /* 0x000fe20008000f00 */
[----:B------:R-:W-:Y:S01]  /*20b0*/  UIADD3 UR4, UR4, 0x606, URZ ;  /* 0x0000060604047890 */ /* 0x000fe2000fffe03f */
        /* <DEDUP_REMOVED lines=10> */
[----:B------:R-:W-:Y:S01]  /*2160*/  MOV R190, UR6 ;  /* 0x0000000600be7c02 */ /* 0x000fe20008000f00 */
[----:B------:R-:W-:Y:S01]  /*2170*/  UMOV UR5, 0x40000040 ;  /* 0x4000004000057882 */ /* 0x000fe20000000000 */
        /* <DEDUP_REMOVED lines=8> */
[----:B------:R-:W-:Y:S01]  /*2200*/  UIADD3 UR6, UR14, 0x606, URZ ;  /* 0x000006060e067890 */ /* 0x000fe2000fffe03f */
[----:B------:R-:W-:Y:S01]  /*2210*/  UMOV UR7, 0x40000040 ;  /* 0x4000004000077882 */ /* 0x000fe20000000000 */
[----:B------:R-:W-:Y:S02]  /*2220*/  WARPGROUP.DEPBAR.LE gsb0, 0x0 ;  /* 0x00008000000079c5 */ /* 0x000fe40000010000 */
[----:B------:R-:W-:-:S06]  /*2230*/  WARPGROUP.ARRIVE ;  /* 0x00000000000079c5 */ /* 0x000fcc0000000000 */
[----:B------:R-:W-:Y:S01]  /*2240*/  HGMMA.64x64x16.F32 R24, gdesc[UR8], R24, gsb0 ;  /* 0x00e00000081879f0 */ /* 0x000fe20008000818 */
[----:B------:R-:W-:Y:S01]  /*2250*/  ULDC UR8, c[0x0][0x604] ;  /* 0x0001810000087ab9 */ /* 0x000fe20000000800 */
[----:B------:R-:W-:Y:S01]  /*2260*/  ULDC UR9, c[0x0][0x604] ;  /* 0x0001810000097ab9 */ /* 0x000fe20000000800 */
[----:B------:R-:W-:Y:S01]  /*2270*/  ULDC UR10, c[0x0][0x604] ;  /* 0x00018100000a7ab9 */ /* 0x000fe20000000800 */
[----:B------:R-:W-:Y:S01]  /*2280*/  ULDC UR11, c[0x0][0x604] ;  /* 0x00018100000b7ab9 */ /* 0x000fe20000000800 */
[----:B------:R-:W-:Y:S02]  /*2290*/  WARPGROUP.DEPBAR.LE gsb0, 0x0 ;  /* 0x00008000000079c5 */ /* 0x000fe40000010000 */
[----:B------:R-:W-:-:S06]  /*22a0*/  WARPGROUP.ARRIVE ;  /* 0x00000000000079c5 */ /* 0x000fcc0000000000 */
[----:B------:R-:W-:Y:S03]  /*22b0*/  HGMMA.64x64x16.F32 R24, gdesc[UR56], R24, gsb0 ;  /* 0x00e00000381879f0 */ /* 0x000fe60008000818 */
        /* <DEDUP_REMOVED lines=14> */
[----:B------:R-:W-:Y:S01]  /*23a0*/  HGMMA.64x64x16.F32 R24, gdesc[UR4], R24, gsb0 ;  /* 0x00e00000041879f0 */ /* 0x000fe20008000818 */
[----:B------:R-:W-:Y:S01]  /*23b0*/  ULDC UR6, c[0x0][0x604] ;  /* 0x0001810000067ab9 */ /* 0x000fe20000000800 */
[----:B------:R-:W-:Y:S01]  /*23c0*/  ULDC UR7, c[0x0][0x604] ;  /* 0x0001810000077ab9 */ /* 0x000fe20000000800 */
[----:B------:R-:W-:Y:S02]  /*23d0*/  WARPGROUP.DEPBAR.LE gsb0, 0x0 ;  /* 0x00008000000079c5 */ /* 0x000fe40000010000 */
[----:B------:R-:W-:Y:S01]  /*23e0*/  FMNMX R3, R24, R25, !PT ;  /* 0x0000001918037209 */ /* 0x000fe20007800000 */
[----:B------:R-:W3:Y:S01]  /*23f0*/  SYNCS.PHASECHK.TRANS64.TRYWAIT P6, [R16+URZ+0x28008], R59 ;  /* 0x0280083b100075a7 */ /* 0x000ee200080c017f */
[----:B------:R-:W-:Y:S02]  /*2400*/  FMNMX R19, R26, R27, !PT ;  /* 0x0000001b1a137209 */ /* 0x000fe40007800000 */
[----:B------:R-:W-:Y:S02]  /*2410*/  FMNMX R6, R28, R3, !PT ;  /* 0x000000031c067209 */ /* 0x000fe40007800000 */
[----:B------:R-:W-:-:S02]  /*2420*/  FMNMX R56, R30, R19, !PT ;  /* 0x000000131e387209 */ /* 0x000fc40007800000 */
[----:B------:R-:W-:Y:S02]  /*2430*/  FMNMX R3, R29, R6, !PT ;  /* 0x000000061d037209 */ /* 0x000fe40007800000 */
[----:B------:R-:W-:Y:S02]  /*2440*/  FMNMX R19, R31, R56, !PT ;  /* 0x000000381f137209 */ /* 0x000fe40007800000 */
[----:B------:R-:W-:Y:S02]  /*2450*/  FMNMX R6, R32, R3, !PT ;  /* 0x0000000320067209 */ /* 0x000fe40007800000 */
        /* <DEDUP_REMOVED lines=22> */
[----:B------:R-:W-:-:S03]  /*25c0*/  FMNMX R56, R55, R56, !PT ;  /* 0x0000003837387209 */ /* 0x000fc60007800000 */
[----:B------:R-:W4:Y:S04]  /*25d0*/  SHFL.BFLY PT, R6, R19, 0x1, 0x1f ;  /* 0x0c201f0013067f89 */ /* 0x000f2800000e0000 */
[----:B------:R-:W5:Y:S01]  /*25e0*/  SHFL.BFLY PT, R3, R56, 0x1, 0x1f ;  /* 0x0c201f0038037f89 */ /* 0x000f6200000e0000 */
[----:B----4-:R-:W-:Y:S02]  /*25f0*/  FMNMX R57, R19, R6, !PT ;  /* 0x0000000613397209 */ /* 0x010fe40007800000 */
[----:B-----5:R-:W-:-:S03]  /*2600*/  FMNMX R58, R56, R3, !PT ;  /* 0x00000003383a7209 */ /* 0x020fc60007800000 */
[----:B------:R-:W4:Y:S04]  /*2610*/  SHFL.BFLY PT, R6, R57, 0x2, 0x1f ;  /* 0x0c401f0039067f89 */ /* 0x000f2800000e0000 */
[----:B------:R-:W5:Y:S01]  /*2620*/  SHFL.BFLY PT, R3, R58, 0x2, 0x1f ;  /* 0x0c401f003a037f89 */ /* 0x000f6200000e0000 */
[----:B----4-:R-:W-:-:S04]  /*2630*/  FMNMX R6, R57, R6, !PT ;  /* 0x0000000639067209 */ /* 0x010fc80007800000 */
[----:B------:R-:W-:Y:S02]  /*2640*/  FSETP.NEU.AND P1, PT, R6, -INF , PT ;  /* 0xff8000000600780b */ /* 0x000fe40003f2d000 */
[----:B-----5:R-:W-:Y:S02]  /*2650*/  FMNMX R3, R58, R3, !PT ;  /* 0x000000033a037209 */ /* 0x020fe40007800000 */
[----:B------:R-:W-:Y:S02]  /*2660*/  FSEL R19, R6, RZ, P1 ;  /* 0x000000ff06137208 */ /* 0x000fe40000800000 */
[----:B------:R-:W-:-:S03]  /*2670*/  FSETP.NEU.AND P1, PT, R3, -INF , PT ;  /* 0xff8000000300780b */ /* 0x000fc60003f2d000 */
[----:B------:R-:W-:Y:S01]  /*2680*/  FMUL R19, R19, UR6 ;  /* 0x0000000613137c20 */ /* 0x000fe20008400000 */
[----:B------:R-:W-:-:S03]  /*2690*/  ULDC UR6, c[0x0][0x604] ;  /* 0x0001810000067ab9 */ /* 0x000fc60000000800 */
[--C-:B------:R-:W-:Y:S01]  /*26a0*/  FFMA R24, R24, UR7, -R19.reuse ;  /* 0x0000000718187c23 */ /* 0x100fe20008000813 */
[--C-:B------:R-:W-:Y:S01]  /*26b0*/  FFMA R25, R25, UR8, -R19.reuse ;  /* 0x0000000819197c23 */ /* 0x100fe20008000813 */
[----:B------:R-:W-:Y:S01]  /*26c0*/  ULDC UR7, c[0x0][0x604] ;  /* 0x0001810000077ab9 */ /* 0x000fe20000000800 */
[--C-:B------:R-:W-:Y:S01]  /*26d0*/  FFMA R28, R28, UR9, -R19.reuse ;  /* 0x000000091c1c7c23 */ /* 0x100fe20008000813 */
[--C-:B------:R-:W-:Y:S01]  /*26e0*/  FFMA R29, R29, UR10, -R19.reuse ;  /* 0x0000000a1d1d7c23 */ /* 0x100fe20008000813 */
[----:B------:R-:W-:Y:S01]  /*26f0*/  FSETP.GEU.AND P4, PT, R24, -126, PT ;  /* 0xc2fc00001800780b */ /* 0x000fe20003f8e000 */
[--C-:B------:R-:W-:Y:S01]  /*2700*/  FFMA R166, R32, UR11, -R19.reuse ;  /* 0x0000000b20a67c23 */ /* 0x100fe20008000813 */
[----:B------:R-:W-:Y:S01]  /*2710*/  FSETP.GEU.AND P5, PT, R25, -126, PT ;  /* 0xc2fc00001900780b */ /* 0x000fe20003fae000 */
[--C-:B------:R-:W-:Y:S01]  /*2720*/  FFMA R167, R33, UR12, -R19.reuse ;  /* 0x0000000c21a77c23 */ /* 0x100fe20008000813 */
        /* <DEDUP_REMOVED lines=9> */
[----:B------:R-:W-:Y:S01]  /*27c0*/  @!P4 FMUL R24, R24, 0.5 ;  /* 0x3f0000001818c820 */ /* 0x000fe20000400000 */
[----:B------:R-:W-:Y:S01]  /*27d0*/  FFMA R176, R53, UR7, -R19 ;  /* 0x0000000735b07c23 */ /* 0x000fe20008000813 */
[----:B------:R-:W-:Y:S01]  /*27e0*/  @!P5 FMUL R25, R25, 0.5 ;  /* 0x3f0000001919d820 */ /* 0x000fe20000400000 */
[----:B------:R-:W-:Y:S01]  /*27f0*/  FSEL R32, R3, RZ, P1 ;  /* 0x000000ff03207208 */ /* 0x000fe20000800000 */
[----:B------:R4:W5:Y:S01]  /*2800*/  MUFU.EX2 R19, R24 ;  /* 0x0000001800137308 */ /* 0x0009620000000800 */
[----:B------:R-:W-:Y:S01]  /*2810*/  FSETP.GEU.AND P2, PT, R28, -126, PT ;  /* 0xc2fc00001c00780b */ /* 0x000fe20003f4e000 */
[----:B------:R-:W-:Y:S01]  /*2820*/  ULDC UR6, c[0x0][0x604] ;  /* 0x0001810000067ab9 */ /* 0x000fe20000000800 */
[----:B------:R-:W-:Y:S01]  /*2830*/  ULDC UR7, c[0x0][0x604] ;  /* 0x0001810000077ab9 */ /* 0x000fe20000000800 */
[----:B------:R-:W-:Y:S01]  /*2840*/  FMUL R32, R32, UR6 ;  /* 0x0000000620207c20 */ /* 0x000fe20008400000 */
[----:B------:R-:W-:Y:S01]  /*2850*/  ULDC UR8, c[0x0][0x604] ;  /* 0x0001810000087ab9 */ /* 0x000fe20000000800 */
[----:B------:R-:W-:Y:S01]  /*2860*/  ULDC UR6, c[0x0][0x604] ;  /* 0x0001810000067ab9 */ /* 0x000fe20000000800 */
[----:B------:R-:W-:Y:S01]  /*2870*/  FSETP.GEU.AND P1, PT, R29, -126, PT ;  /* 0xc2fc00001d00780b */ /* 0x000fe20003f2e000 */
[----:B------:R-:W1:Y:S01]  /*2880*/  MUFU.EX2 R156, R25 ;  /* 0x00000019009c7308 */ /* 0x000e620000000800 */
[--C-:B------:R-:W-:Y:S01]  /*2890*/  FFMA R26, R26, UR7, -R32.reuse ;  /* 0x000000071a1a7c23 */ /* 0x100fe20008000820 */
[----:B------:R-:W-:Y:S01]  /*28a0*/  ULDC UR7, c[0x0][0x604] ;  /* 0x0001810000077ab9 */ /* 0x000fe20000000800 */
[--C-:B------:R-:W-:Y:S01]  /*28b0*/  FFMA R27, R27, UR8, -R32.reuse ;  /* 0x000000081b1b7c23 */ /* 0x100fe20008000820 */
[--C-:B------:R-:W-:Y:S01]  /*28c0*/  FFMA R30, R30, UR6, -R32.reuse ;  /* 0x000000061e1e7c23 */ /* 0x100fe20008000820 */
[--C-:B------:R-:W-:Y:S01]  /*28d0*/  FFMA R31, R31, UR7, -R32.reuse ;  /* 0x000000071f1f7c23 */ /* 0x100fe20008000820 */
[----:B----4-:R-:W-:Y:S01]  /*28e0*/  P2R R24, PR, RZ, 0x4 ;  /* 0x00000004ff187803 */ /* 0x010fe20000000000 */
[----:B------:R-:W-:Y:S01]  /*28f0*/  @!P2 FMUL R28, R28, 0.5 ;  /* 0x3f0000001c1ca820 */ /* 0x000fe20000400000 */
[----:B------:R-:W-:Y:S01]  /*2900*/  FSETP.GEU.AND P2, PT, R26, -126, PT ;  /* 0xc2fc00001a00780b */ /* 0x000fe20003f4e000 */
[----:B-----5:R-:W-:Y:S01]  /*2910*/  @!P4 FMUL R19, R19, R19 ;  /* 0x000000131313c220 */ /* 0x020fe20000400000 */
[----:B------:R-:W-:Y:S01]  /*2920*/  FSETP.GEU.AND P3, PT, R27, -126, PT ;  /* 0xc2fc00001b00780b */ /* 0x000fe20003f6e000 */
[----:B------:R4:W2:Y:S01]  /*2930*/  MUFU.EX2 R157, R28 ;  /* 0x0000001c009d7308 */ /* 0x0008a20000000800 */
[----:B------:R-:W-:Y:S01]  /*2940*/  FSETP.GEU.AND P4, PT, R30, -126, PT ;  /* 0xc2fc00001e00780b */ /* 0x000fe20003f8e000 */
[----:B------:R-:W-:Y:S01]  /*2950*/  @!P1 FMUL R29, R29, 0.5 ;  /* 0x3f0000001d1d9820 */ /* 0x000fe20000400000 */
[----:B------:R-:W-:Y:S01]  /*2960*/  ULDC UR9, c[0x0][0x604] ;  /* 0x0001810000097ab9 */ /* 0x000fe20000000800 */
[----:B------:R-:W-:Y:S01]  /*2970*/  ULDC UR10, c[0x0][0x604] ;  /* 0x00018100000a7ab9 */ /* 0x000fe20000000800 */
[----:B------:R-:W-:Y:S01]  /*2980*/  ULDC UR11, c[0x0][0x604] ;  /* 0x00018100000b7ab9 */ /* 0x000fe20000000800 */
[----:B-1----:R-:W-:Y:S01]  /*2990*/  @!P5 FMUL R156, R156, R156 ;  /* 0x0000009c9c9cd220 */ /* 0x002fe20000400000 */
[----:B------:R-:W-:Y:S01]  /*29a0*/  FSETP.GEU.AND P5, PT, R31, -126, PT ;  /* 0xc2fc00001f00780b */ /* 0x000fe20003fae000 */
[----:B------:R4:W1:Y:S01]  /*29b0*/  MUFU.EX2 R158, R29 ;  /* 0x0000001d009e7308 */ /* 0x0008620000000800 */
[----:B------:R-:W-:Y:S01]  /*29c0*/  ULDC UR8, c[0x0][0x604] ;  /* 0x0001810000087ab9 */ /* 0x000fe20000000800 */
[----:B------:R-:W-:Y:S01]  /*29d0*/  @!P2 FMUL R26, R26, 0.5 ;  /* 0x3f0000001a1aa820 */ /* 0x000fe20000400000 */
[----:B------:R-:W-:Y:S01]  /*29e0*/  ULDC UR12, c[0x0][0x604] ;  /* 0x00018100000c7ab9 */ /* 0x000fe20000000800 */
[----:B------:R-:W-:Y:S01]  /*29f0*/  @!P3 FMUL R27, R27, 0.5 ;  /* 0x3f0000001b1bb820 */ /* 0x000fe20000400000 */
[----:B------:R-:W-:Y:S01]  /*2a00*/  ULDC UR13, c[0x0][0x604] ;  /* 0x00018100000d7ab9 */ /* 0x000fe20000000800 */
[----:B------:R-:W-:Y:S01]  /*2a10*/  @!P4 FMUL R30, R30, 0.5 ;  /* 0x3f0000001e1ec820 */ /* 0x000fe20000400000 */
[----:B------:R-:W-:Y:S01]  /*2a20*/  ULDC UR15, c[0x0][0x604] ;  /* 0x00018100000f7ab9 */ /* 0x000fe20000000800 */
[----:B------:R4:W1:Y:S01]  /*2a30*/  MUFU.EX2 R159, R26 ;  /* 0x0000001a009f7308 */ /* 0x0008620000000800 */
[----:B------:R-:W-:Y:S01]  /*2a40*/  ULDC UR6, c[0x0][0x604] ;  /* 0x0001810000067ab9 */ /* 0x000fe20000000800 */
[----:B------:R-:W-:Y:S01]  /*2a50*/  ULDC UR16, c[0x0][0x604] ;  /* 0x0001810000107ab9 */ /* 0x000fe20000000800 */
[----:B------:R-:W-:Y:S01]  /*2a60*/  ULDC UR17, c[0x0][0x604] ;  /* 0x0001810000117ab9 */ /* 0x000fe20000000800 */
[----:B------:R-:W-:Y:S01]  /*2a70*/  @!P5 FMUL R31, R31, 0.5 ;  /* 0x3f0000001f1fd820 */ /* 0x000fe20000400000 */
[----:B------:R-:W-:Y:S01]  /*2a80*/  ULDC UR7, c[0x0][0x604] ;  /* 0x0001810000077ab9 */ /* 0x000fe20000000800 */
[----:B------:R-:W-:Y:S01]  /*2a90*/  ULDC UR18, c[0x0][0x604] ;  /* 0x0001810000127ab9 */ /* 0x000fe20000000800 */
[--C-:B------:R-:W-:Y:S01]  /*2aa0*/  FFMA R174, R34, UR9, -R32.reuse ;  /* 0x0000000922ae7c23 */ /* 0x100fe20008000820 */
[----:B------:R4:W1:Y:S01]  /*2ab0*/  MUFU.EX2 R160, R27 ;  /* 0x0000001b00a07308 */ /* 0x0008620000000800 */
[--C-:B------:R-:W-:Y:S01]  /*2ac0*/  FFMA R175, R35, UR10, -R32.reuse ;  /* 0x0000000a23af7c23 */ /* 0x100fe20008000820 */
[--C-:B------:R-:W-:Y:S01]  /*2ad0*/  FFMA R177, R38, UR11, -R32.reuse ;  /* 0x0000000b26b17c23 */ /* 0x100fe20008000820 */
[--C-:B------:R-:W-:Y:S01]  /*2ae0*/  FFMA R182, R39, UR8, -R32.reuse ;  /* 0x0000000827b67c23 */ /* 0x100fe20008000820 */
[--C-:B------:R-:W-:Y:S01]  /*2af0*/  FFMA R183, R42, UR12, -R32.reuse ;  /* 0x0000000c2ab77c23 */ /* 0x100fe20008000820 */
[--C-:B------:R-:W-:Y:S01]  /*2b00*/  FFMA R193, R43, UR13, -R32.reuse ;  /* 0x0000000d2bc17c23 */ /* 0x100fe20008000820 */
[--C-:B------:R-:W-:Y:S01]  /*2b10*/  FFMA R194, R46, UR15, -R32.reuse ;  /* 0x0000000f2ec27c23 */ /* 0x100fe20008000820 */
[--C-:B------:R-:W-:Y:S01]  /*2b20*/  FFMA R199, R47, UR6, -R32.reuse ;  /* 0x000000062fc77c23 */ /* 0x100fe20008000820 */
[----:B------:R4:W1:Y:S01]  /*2b30*/  MUFU.EX2 R161, R30 ;  /* 0x0000001e00a17308 */ /* 0x0008620000000800 */
[--C-:B------:R-:W-:Y:S01]  /*2b40*/  FFMA R200, R50, UR16, -R32.reuse ;  /* 0x0000001032c87c23 */ /* 0x100fe20008000820 */
[--C-:B------:R-:W-:Y:S01]  /*2b50*/  FFMA R202, R51, UR17, -R32.reuse ;  /* 0x0000001133ca7c23 */ /* 0x100fe20008000820 */
[--C-:B------:R-:W-:Y:S01]  /*2b60*/  FFMA R203, R54, UR7, -R32.reuse ;  /* 0x0000000736cb7c23 */ /* 0x100fe20008000820 */
[----:B------:R-:W-:-:S04]  /*2b70*/  FFMA R204, R55, UR18, -R32 ;  /* 0x0000001237cc7c23 */ /* 0x000fc80008000820 */
[----:B------:R4:W1:Y:S01]  /*2b80*/  MUFU.EX2 R178, R31 ;  /* 0x0000001f00b27308 */ /* 0x0008620000000800 */
[----:B--23--:R-:W-:Y:S05]  /*2b90*/  @!P6 BRA `(.L_x_23) ;  /* 0x000000640058e947 */ /* 0x00cfea0003800000 */
.L_x_78:
[----:B------:R-:W-:Y:S01]  /*2ba0*/  ISETP.NE.AND P6, PT, R24, RZ, PT ;  /* 0x000000ff1800720c */ /* 0x000fe20003fc5270 */
[----:B-1----:R-:W-:Y:S01]  /*2bb0*/  @!P1 FMUL R158, R158, R158 ;  /* 0x0000009e9e9e9220 */ /* 0x002fe20000400000 */
[----:B------:R-:W-:Y:S01]  /*2bc0*/  @!P2 FMUL R159, R159, R159 ;  /* 0x0000009f9f9fa220 */ /* 0x000fe20000400000 */
[----:B------:R-:W-:Y:S01]  /*2bd0*/  @!P3 FMUL R160, R160, R160 ;  /* 0x000000a0a0a0b220 */ /* 0x000fe20000400000 */
[----:B------:R-:W-:Y:S01]  /*2be0*/  @!P4 FMUL R161, R161, R161 ;  /* 0x000000a1a1a1c220 */ /* 0x000fe20000400000 */
[----:B------:R-:W-:Y:S01]  /*2bf0*/  @!P5 FMUL R178, R178, R178 ;  /* 0x000000b2b2b2d220 */ /* 0x000fe20000400000 */
[----:B------:R-:W-:Y:S01]  /*2c00*/  ULOP3.LUT UR22, UR22, 0x2000000, URZ, 0xfc, !UPT ;  /* 0x0200000016167892 */ /* 0x000fe2000f8efc3f */
[----:B------:R-:W-:Y:S01]  /*2c10*/  F2FP.F16.F32.PACK_AB R152, R156, R19 ;  /* 0x000000139c98723e */ /* 0x000fe200000000ff */
[----:B------:R-:W-:Y:S01]  /*2c20*/  UMOV UR7, 0x40000040 ;  /* 0x4000004000077882 */ /* 0x000fe20000000000 */
[----:B------:R-:W-:Y:S01]  /*2c30*/  F2FP.F16.F32.PACK_AB R153, R160, R159 ;  /* 0x0000009fa099723e */ /* 0x000fe200000000ff */
[----:B------:R-:W-:Y:S01]  /*2c40*/  UIADD3 UR6, UR22, 0x800, URZ ;  /* 0x0000080016067890 */ /* 0x000fe2000fffe03f */
[----:B------:R-:W-:-:S02]  /*2c50*/  F2FP.F16.F32.PACK_AB R155, R178, R161 ;  /* 0x000000a1b29b723e */ /* 0x000fc400000000ff */
[----:B------:R-:W-:Y:S01]  /*2c60*/  @!P6 FMUL R157, R157, R157 ;  /* 0x0000009d9d9de220 */ /* 0x000fe20000400000 */
[----:B------:R-:W-:Y:S02]  /*2c70*/  FSETP.GEU.AND P6, PT, R166, -126, PT ;  /* 0xc2fc0000a600780b */ /* 0x000fe40003fce000 */
[----:B------:R-:W-:Y:S02]  /*2c80*/  FSETP.GEU.AND P1, PT, R167, -126, PT ;  /* 0xc2fc0000a700780b */ /* 0x000fe40003f2e000 */
[----:B------:R-:W-:Y:S02]  /*2c90*/  F2FP.F16.F32.PACK_AB R154, R158, R157 ;  /* 0x0000009d9e9a723e */ /* 0x000fe400000000ff */
[----:B------:R-:W-:Y:S02]  /*2ca0*/  FSETP.GEU.AND P2, PT, R168, -126, PT ;  /* 0xc2fc0000a800780b */ /* 0x000fe40003f4e000 */
[----:B--2-4-:R-:W-:Y:S01]  /*2cb0*/  WARPGROUP.ARRIVE ;  /* 0x00000000000079c5 */ /* 0x014fe20000000000 */
[----:B------:R-:W-:-:S02]  /*2cc0*/  FSETP.GEU.AND P3, PT, R169, -126, PT ;  /* 0xc2fc0000a900780b */ /* 0x000fc40003f6e000 */
[----:B------:R-:W-:Y:S02]  /*2cd0*/  FSETP.GEU.AND P4, PT, R174, -126, PT ;  /* 0xc2fc0000ae00780b */ /* 0x000fe40003f8e000 */
[----:B------:R-:W-:Y:S01]  /*2ce0*/  @!P6 FMUL R166, R166, 0.5 ;  /* 0x3f000000a6a6e820 */ /* 0x000fe20000400000 */
[----:B------:R-:W-:Y:S01]  /*2cf0*/  HGMMA.64x256x16.F32 R24, R152, gdesc[UR4].tnspB, RZ, !UPT, gsb0 ;  /* 0x43e0000498187df0 */ /* 0x000fe2000c0008ff */
[----:B------:R-:W-:Y:S01]  /*2d00*/  @!P1 FMUL R167, R167, 0.5 ;  /* 0x3f000000a7a79820 */ /* 0x000fe20000400000 */
[----:B------:R-:W-:Y:S01]  /*2d10*/  FSETP.GEU.AND P5, PT, R175, -126, PT ;  /* 0xc2fc0000af00780b */ /* 0x000fe20003fae000 */
[----:B------:R-:W-:Y:S02]  /*2d20*/  UIADD3 UR6, UR22, 0x880, URZ ;  /* 0x0000088016067890 */ /* 0x000fe4000fffe03f */
[----:B------:R-:W1:Y:S01]  /*2d30*/  MUFU.EX2 R166, R166 ;  /* 0x000000a600a67308 */ /* 0x000e620000000800 */
[----:B------:R-:W-:Y:S01]  /*2d40*/  @!P2 FMUL R168, R168, 0.5 ;  /* 0x3f000000a8a8a820 */ /* 0x000fe20000400000 */
[----:B------:R-:W-:Y:S01]  /*2d50*/  UMOV UR7, 0x40000040 ;  /* 0x4000004000077882 */ /* 0x000fe20000000000 */
[----:B------:R-:W-:-:S02]  /*2d60*/  @!P3 FMUL R169, R169, 0.5 ;  /* 0x3f000000a9a9b820 */ /* 0x000fc40000400000 */
[----:B------:R-:W-:-:S03]  /*2d70*/  @!P4 FMUL R174, R174, 0.5 ;  /* 0x3f000000aeaec820 */ /* 0x000fc60000400000 */
[----:B------:R-:W2:Y:S02]  /*2d80*/  MUFU.EX2 R167, R167 ;  /* 0x000000a700a77308 */ /* 0x000ea40000000800 */
[----:B------:R-:W-:-:S06]  /*2d90*/  @!P5 FMUL R175, R175, 0.5 ;  /* 0x3f000000afafd820 */ /* 0x000fcc0000400000 */
[----:B------:R-:W3:Y:S01]  /*2da0*/  MUFU.EX2 R168, R168 ;  /* 0x000000a800a87308 */ /* 0x000ee20000000800 */
[----:B-1----:R-:W-:Y:S01]  /*2db0*/  @!P6 FMUL R166, R166, R166 ;  /* 0x000000a6a6a6e220 */ /* 0x002fe20000400000 */
[----:B------:R-:W-:-:S06]  /*2dc0*/  FSETP.GEU.AND P6, PT, R177, -126, PT ;  /* 0xc2fc0000b100780b */ /* 0x000fcc0003fce000 */
[----:B------:R-:W1:Y:S01]  /*2dd0*/  MUFU.EX2 R169, R169 ;  /* 0x000000a900a97308 */ /* 0x000e620000000800 */
[----:B--2---:R-:W-:Y:S01]  /*2de0*/  @!P1 FMUL R167, R167, R167 ;  /* 0x000000a7a7a79220 */ /* 0x004fe20000400000 */
[----:B------:R-:W-:-:S05]  /*2df0*/  FSETP.GEU.AND P1, PT, R182, -126, PT ;  /* 0xc2fc0000b600780b */ /* 0x000fca0003f2e000 */
[----:B------:R-:W-:Y:S01]  /*2e00*/  @!P6 FMUL R177, R177, 0.5 ;  /* 0x3f000000b1b1e820 */ /* 0x000fe20000400000 */
[----:B------:R-:W2:Y:S01]  /*2e10*/  MUFU.EX2 R179, R174 ;  /* 0x000000ae00b37308 */ /* 0x000ea20000000800 */
[----:B---3--:R-:W-:Y:S01]  /*2e20*/  @!P2 FMUL R168, R168, R168 ;  /* 0x000000a8a8a8a220 */ /* 0x008fe20000400000 */
[----:B------:R-:W-:-:S05]  /*2e30*/  FSETP.GEU.AND P2, PT, R172, -126, PT ;  /* 0xc2fc0000ac00780b */ /* 0x000fca0003f4e000 */
[----:B------:R-:W-:Y:S01]  /*2e40*/  @!P1 FMUL R182, R182, 0.5 ;  /* 0x3f000000b6b69820 */ /* 0x000fe20000400000 */
[----:B------:R-:W3:Y:S01]  /*2e50*/  MUFU.EX2 R180, R175 ;  /* 0x000000af00b47308 */ /* 0x000ee20000000800 */
[----:B-1----:R-:W-:Y:S01]  /*2e60*/  @!P3 FMUL R169, R169, R169 ;  /* 0x000000a9a9a9b220 */ /* 0x002fe20000400000 */
[----:B------:R-:W-:-:S05]  /*2e70*/  FSETP.GEU.AND P3, PT, R173, -126, PT ;  /* 0xc2fc0000ad00780b */ /* 0x000fca0003f6e000 */
[----:B------:R-:W-:Y:S01]  /*2e80*/  @!P2 FMUL R172, R172, 0.5 ;  /* 0x3f000000acaca820 */ /* 0x000fe20000400000 */
        /* <DEDUP_REMOVED lines=18> */
[----:B------:R-:W-:-:S03]  /*2fb0*/  FSETP.GEU.AND P2, PT, R162, -126, PT ;  /* 0xc2fc0000a200780b */ /* 0x000fc60003f4e000 */
[----:B------:R-:W-:Y:S02]  /*2fc0*/  FADD R157, R157, R172 ;  /* 0x000000ac9d9d7221 */ /* 0x000fe40000000000 */
[----:B------:R-:W-:Y:S01]  /*2fd0*/  @!P1 FMUL R171, R171, 0.5 ;  /* 0x3f000000abab9820 */ /* 0x000fe20000400000 */
[----:B------:R-:W3:Y:S01]  /*2fe0*/  MUFU.EX2 R170, R170 ;  /* 0x000000aa00aa7308 */ /* 0x000ee20000000800 */
[----:B-1----:R-:W-:Y:S01]  /*2ff0*/  @!P3 FMUL R173, R173, R173 ;  /* 0x000000adadadb220 */ /* 0x002fe20000400000 */
[----:B------:R-:W-:-:S03]  /*3000*/  FSETP.GEU.AND P3, PT, R176, -126, PT ;  /* 0xc2fc0000b000780b */ /* 0x000fc60003f6e000 */
[----:B------:R-:W-:Y:S02]  /*3010*/  FADD R158, R158, R173 ;  /* 0x000000ad9e9e7221 */ /* 0x000fe40000000000 */
[----:B------:R-:W-:Y:S01]  /*3020*/  @!P2 FMUL R162, R162, 0.5 ;  /* 0x3f000000a2a2a820 */ /* 0x000fe20000400000 */
[----:B------:R-:W1:Y:S01]  /*3030*/  MUFU.EX2 R171, R171 ;  /* 0x000000ab00ab7308 */ /* 0x000e620000000800 */
[----:B--2---:R-:W-:Y:S01]  /*3040*/  @!P4 FMUL R182, R182, R182 ;  /* 0x000000b6b6b6c220 */ /* 0x004fe20000400000 */
[----:B------:R-:W-:-:S03]  /*3050*/  FSETP.GEU.AND P4, PT, R200, -126, PT ;  /* 0xc2fc0000c800780b */ /* 0x000fc60003f8e000 */
[----:B------:R-:W-:Y:S02]  /*3060*/  FADD R159, R159, R182 ;  /* 0x000000b69f9f7221 */ /* 0x000fe40000000000 */
[----:B------:R-:W-:Y:S01]  /*3070*/  @!P3 FMUL R176, R176, 0.5 ;  /* 0x3f000000b0b0b820 */ /* 0x000fe20000400000 */
[----:B------:R-:W2:Y:S01]  /*3080*/  MUFU.EX2 R197, R193 ;  /* 0x000000c100c57308 */ /* 0x000ea20000000800 */
[----:B---3--:R-:W-:Y:S01]  /*3090*/  @!P6 FMUL R170, R170, R170 ;  /* 0x000000aaaaaae220 */ /* 0x008fe20000400000 */
[----:B------:R-:W-:-:S05]  /*30a0*/  FSETP.GEU.AND P6, PT, R194, -126, PT ;  /* 0xc2fc0000c200780b */ /* 0x000fca0003fce000 */
        /* <DEDUP_REMOVED lines=12> */
[----:B---3--:R-:W-:-:S06]  /*3170*/  @!P2 FMUL R177, R177, R177 ;  /* 0x000000b1b1b1a220 */ /* 0x008fcc0000400000 */
[----:B------:R-:W-:Y:S01]  /*3180*/  @!P5 FMUL R202, R202, 0.5 ;  /* 0x3f000000cacad820 */ /* 0x000fe20000400000 */
[----:B------:R-:W3:Y:S01]  /*3190*/  MUFU.EX2 R201, R199 ;  /* 0x000000c700c97308 */ /* 0x000ee20000000800 */
[----:B-1----:R-:W-:-:S07]  /*31a0*/  @!P3 FMUL R176, R176, R176 ;  /* 0x000000b0b0b0b220 */ /* 0x002fce0000400000 */
[----:B------:R-:W1:Y:S01]  /*31b0*/  MUFU.EX2 R200, R200 ;  /* 0x000000c800c87308 */ /* 0x000e620000000800 */
[----:B--2---:R-:W-:Y:S01]  /*31c0*/  @!P6 FMUL R198, R198, R198 ;  /* 0x000000c6c6c6e220 */ /* 0x004fe20000400000 */
[----:B------:R-:W-:-:S03]  /*31d0*/  FSETP.GEU.AND P6, PT, R164, -126, PT ;  /* 0xc2fc0000a400780b */ /* 0x000fc60003fce000 */
[----:B------:R-:W-:Y:S01]  /*31e0*/  FADD R161, R161, R198 ;  /* 0x000000c6a1a17221 */ /* 0x000fe20000000000 */
[----:B---3--:R-:W-:Y:S01]  /*31f0*/  @!P1 FMUL R201, R201, R201 ;  /* 0x000000c9c9c99220 */ /* 0x008fe20000400000 */
[----:B------:R-:W-:-:S03]  /*3200*/  FSETP.GEU.AND P1, PT, R163, -126, PT ;  /* 0xc2fc0000a300780b */ /* 0x000fc60003f2e000 */
[----:B------:R-:W-:-:S05]  /*3210*/  FADD R178, R178, R201 ;  /* 0x000000c9b2b27221 */ /* 0x000fca0000000000 */
[----:B------:R-:W-:Y:S01]  /*3220*/  @!P6 FMUL R164, R164, 0.5 ;  /* 0x3f000000a4a4e820 */ /* 0x000fe20000400000 */
[----:B-1----:R-:W-:-:S03]  /*3230*/  @!P4 FMUL R200, R200, R200 ;  /* 0x000000c8c8c8c220 */ /* 0x002fc60000400000 */
[----:B------:R-:W1:Y:S01]  /*3240*/  MUFU.EX2 R175, R164 ;  /* 0x000000a400af7308 */ /* 0x000e620000000800 */
[----:B------:R-:W-:-:S07]  /*3250*/  @!P1 FMUL R163, R163, 0.5 ;  /* 0x3f000000a3a39820 */ /* 0x000fce0000400000 */
[----:B------:R-:W2:Y:S08]  /*3260*/  MUFU.EX2 R174, R163 ;  /* 0x000000a300ae7308 */ /* 0x000eb00000000800 */
[----:B------:R-:W3:Y:S01]  /*3270*/  MUFU.EX2 R163, R202 ;  /* 0x000000ca00a37308 */ /* 0x000ee20000000800 */
[----:B-1----:R-:W-:Y:S01]  /*3280*/  @!P6 FMUL R175, R175, R175 ;  /* 0x000000afafafe220 */ /* 0x002fe20000400000 */
[----:B------:R-:W-:Y:S01]  /*3290*/  FSETP.GEU.AND P6, PT, R203, -126, PT ;  /* 0xc2fc0000cb00780b */ /* 0x000fe20003fce000 */
[----:B--2---:R-:W-:Y:S01]  /*32a0*/  @!P1 FMUL R174, R174, R174 ;  /* 0x000000aeaeae9220 */ /* 0x004fe20000400000 */
[----:B------:R-:W-:-:S11]  /*32b0*/  FSETP.GEU.AND P1, PT, R204, -126, PT ;  /* 0xc2fc0000cc00780b */ /* 0x000fd60003f2e000 */
[----:B------:R-:W-:Y:S01]  /*32c0*/  @!P6 FMUL R203, R203, 0.5 ;  /* 0x3f000000cbcbe820 */ /* 0x000fe20000400000 */
[----:B---3--:R-:W-:-:S03]  /*32d0*/  @!P5 FMUL R163, R163, R163 ;  /* 0x000000a3a3a3d220 */ /* 0x008fc60000400000 */
[----:B------:R-:W1:Y:S01]  /*32e0*/  MUFU.EX2 R162, R203 ;  /* 0x000000cb00a27308 */ /* 0x000e620000000800 */
[----:B------:R-:W-:-:S07]  /*32f0*/  @!P1 FMUL R204, R204, 0.5 ;  /* 0x3f000000cccc9820 */ /* 0x000fce0000400000 */
[----:B------:R-:W2:Y:S01]  /*3300*/  MUFU.EX2 R183, R204 ;  /* 0x000000cc00b77308 */ /* 0x000ea20000000800 */
[----:B-1----:R-:W-:Y:S01]  /*3310*/  @!P6 FMUL R162, R162, R162 ;  /* 0x000000a2a2a2e220 */ /* 0x002fe20000400000 */
[----:B--2---:R-:W-:Y:S01]  /*3320*/  @!P1 FMUL R183, R183, R183 ;  /* 0x000000b7b7b79220 */ /* 0x004fe20000400000 */
[----:B------:R-:W-:Y:S01]  /*3330*/  ISETP.GE.AND P1, PT, R165, 0x41, PT ;  /* 0x00000041a500780c */ /* 0x000fe20003f26270 */
[----:B------:R-:W-:Y:S02]  /*3340*/  WARPGROUP.DEPBAR.LE gsb0, 0x0 ;  /* 0x00008000000079c5 */ /* 0x000fe40000010000 */
[C---:B------:R-:W-:Y:S01]  /*3350*/  F2FP.F16.F32.PACK_AB R152, R167.reuse, R166 ;  /* 0x000000a6a798723e */ /* 0x040fe200000000ff */
[----:B------:R-:W-:Y:S01]  /*3360*/  FADD R167, R167, R174 ;  /* 0x000000aea7a77221 */ /* 0x000fe20000000000 */
[C---:B------:R-:W-:Y:S01]  /*3370*/  F2FP.F16.F32.PACK_AB R154, R169.reuse, R168 ;  /* 0x000000a8a99a723e */ /* 0x040fe200000000ff */
[----:B------:R-:W-:Y:S01]  /*3380*/  FADD R168, R168, R177 ;  /* 0x000000b1a8a87221 */ /* 0x000fe20000000000 */
[----:B------:R-:W-:Y:S01]  /*3390*/  F2FP.F16.F32.PACK_AB R153, R180, R179 ;  /* 0x000000b3b499723e */ /* 0x000fe200000000ff */
[----:B------:R-:W-:Y:S01]  /*33a0*/  FADD R169, R169, R176 ;  /* 0x000000b0a9a97221 */ /* 0x000fe20000000000 */
[----:B------:R-:W-:Y:S01]  /*33b0*/  F2FP.F16.F32.PACK_AB R155, R192, R181 ;  /* 0x000000b5c09b723e */ /* 0x000fe200000000ff */
[----:B------:R-:W-:Y:S01]  /*33c0*/  FADD R157, R157, R168 ;  /* 0x000000a89d9d7221 */ /* 0x000fe20000000000 */
[----:B------:R-:W-:Y:S01]  /*33d0*/  FADD R156, R156, R167 ;  /* 0x000000a79c9c7221 */ /* 0x000fe20000000000 */
[----:B------:R-:W-:Y:S01]  /*33e0*/  FADD R169, R158, R169 ;  /* 0x000000a99ea97221 */ /* 0x000fe20000000000 */
[----:B------:R-:W-:-:S03]  /*33f0*/  WARPGROUP.ARRIVE ;  /* 0x00000000000079c5 */ /* 0x000fc60000000000 */
[----:B------:R-:W-:-:S03]  /*3400*/  FADD R156, R156, R169 ;  /* 0x000000a99c9c7221 */ /* 0x000fc60000000000 */
[----:B------:R-:W-:Y:S01]  /*3410*/  HGMMA.64x256x16.F32 R24, R152, gdesc[UR4].tnspB, R24, gsb0 ;  /* 0x43e0000498187df0 */ /* 0x000fe20008000818 */
[----:B------:R-:W-:Y:S01]  /*3420*/  UIADD3 UR6, UR22, 0x900, URZ ;  /* 0x0000090016067890 */ /* 0x000fe2000fffe03f */
[----:B------:R-:W-:Y:S01]  /*3430*/  UMOV UR7, 0x40000040 ;  /* 0x4000004000077882 */ /* 0x000fe20000000000 */
[----:B------:R-:W-:Y:S02]  /*3440*/  WARPGROUP.DEPBAR.LE gsb0, 0x0 ;  /* 0x00008000000079c5 */ /* 0x000fe40000010000 */
[----:B------:R-:W-:Y:S01]  /*3450*/  F2FP.F16.F32.PACK_AB R152, R171, R170 ;  /* 0x000000aaab98723e */ /* 0x000fe200000000ff */
[----:B------:R-:W-:Y:S01]  /*3460*/  FADD R170, R19, R170 ;  /* 0x000000aa13aa7221 */ /* 0x000fe20000000000 */
[----:B------:R-:W-:Y:S02]  /*3470*/  F2FP.F16.F32.PACK_AB R154, R173, R172 ;  /* 0x000000acad9a723e */ /* 0x000fe400000000ff */
[----:B------:R-:W-:Y:S02]  /*3480*/  F2FP.F16.F32.PACK_AB R153, R197, R182 ;  /* 0x000000b6c599723e */ /* 0x000fe400000000ff */
[----:B------:R-:W-:-:S02]  /*3490*/  F2FP.F16.F32.PACK_AB R155, R201, R198 ;  /* 0x000000c6c99b723e */ /* 0x000fc400000000ff */
[----:B------:R-:W-:Y:S02]  /*34a0*/  IADD3 R19, R16, 0x28020, RZ ;  /* 0x0002802010137810 */ /* 0x000fe40007ffe0ff */
[----:B------:R-:W-:-:S13]  /*34b0*/  WARPGROUP.ARRIVE ;  /* 0x00000000000079c5 */ /* 0x000fda0000000000 */
[----:B------:R-:W-:Y:S01]  /*34c0*/  HGMMA.64x256x16.F32 R24, R152, gdesc[UR4].tnspB, R24, gsb0 ;  /* 0x43e0000498187df0 */ /* 0x000fe20008000818 */
[----:B------:R-:W-:Y:S01]  /*34d0*/  UIADD3 UR6, UR22, 0x980, URZ ;  /* 0x0000098016067890 */ /* 0x000fe2000fffe03f */
[----:B------:R-:W-:Y:S01]  /*34e0*/  UMOV UR7, 0x40000040 ;  /* 0x4000004000077882 */ /* 0x000fe20000000000 */
[----:B------:R-:W-:Y:S02]  /*34f0*/  WARPGROUP.DEPBAR.LE gsb0, 0x0 ;  /* 0x00008000000079c5 */ /* 0x000fe40000010000 */
[----:B------:R-:W-:Y:S01]  /*3500*/  F2FP.F16.F32.PACK_AB R152, R174, R175 ;  /* 0x000000afae98723e */ /* 0x000fe200000000ff */
[----:B------:R-:W-:Y:S01]  /*3510*/  FADD R175, R166, R175 ;  /* 0x000000afa6af7221 */ /* 0x000fe20000000000 */
[----:B------:R-:W-:Y:S02]  /*3520*/  F2FP.F16.F32.PACK_AB R154, R176, R177 ;  /* 0x000000b1b09a723e */ /* 0x000fe400000000ff */
[----:B------:R-:W-:Y:S01]  /*3530*/  F2FP.F16.F32.PACK_AB R153, R163, R200 ;  /* 0x000000c8a399723e */ /* 0x000fe200000000ff */
[----:B------:R-:W-:Y:S01]  /*3540*/  FADD R163, R180, R163 ;  /* 0x000000a3b4a37221 */ /* 0x000fe20000000000 */
[----:B------:R-:W-:Y:S01]  /*3550*/  F2FP.F16.F32.PACK_AB R155, R183, R162 ;  /* 0x000000a2b79b723e */ /* 0x000fe200000000ff */
[----:B------:R-:W-:Y:S01]  /*3560*/  FADD R183, R192, R183 ;  /* 0x000000b7c0b77221 */ /* 0x000fe20000000000 */
[----:B------:R-:W-:Y:S01]  /*3570*/  FADD R200, R179, R200 ;  /* 0x000000c8b3c87221 */ /* 0x000fe20000000000 */
[----:B------:R-:W-:Y:S01]  /*3580*/  FADD R162, R181, R162 ;  /* 0x000000a2b5a27221 */ /* 0x000fe20000000000 */
[----:B------:R-:W-:Y:S01]  /*3590*/  WARPGROUP.ARRIVE ;  /* 0x00000000000079c5 */ /* 0x000fe20000000000 */
[----:B------:R-:W-:Y:S01]  /*35a0*/  FADD R170, R170, R175 ;  /* 0x000000afaaaa7221 */ /* 0x000fe20000000000 */
[----:B------:R-:W-:Y:S01]  /*35b0*/  FADD R160, R160, R163 ;  /* 0x000000a3a0a07221 */ /* 0x000fe20000000000 */
[----:B------:R-:W-:Y:S01]  /*35c0*/  FADD R183, R178, R183 ;  /* 0x000000b7b2b77221 */ /* 0x000fe20000000000 */
[----:B------:R-:W-:Y:S01]  /*35d0*/  FADD R159, R159, R200 ;  /* 0x000000c89f9f7221 */ /* 0x000fe20000000000 */
[----:B------:R-:W-:-:S08]  /*35e0*/  FADD R162, R161, R162 ;  /* 0x000000a2a1a27221 */ /* 0x000fd00000000000 */
[----:B------:R-:W-:Y:S01]  /*35f0*/  HGMMA.64x256x16.F32 R24, R152, gdesc[UR4].tnspB, R24, gsb0 ;  /* 0x43e0000498187df0 */ /* 0x000fe20008000818 */
[----:B------:R-:W-:Y:S01]  /*3600*/  FADD R157, R170, R157 ;  /* 0x0000009daa9d7221 */ /* 0x000fe20000000000 */
[----:B------:R-:W-:Y:S01]  /*3610*/  FADD R160, R160, R183 ;  /* 0x000000b7a0a07221 */ /* 0x000fe20000000000 */
[----:B------:R-:W-:Y:S02]  /*3620*/  FADD R159, R159, R162 ;  /* 0x000000a29f9f7221 */ /* 0x000fe40000000000 */
[----:B------:R-:W-:Y:S02]  /*3630*/  FADD R192, R157, R156 ;  /* 0x0000009c9dc07221 */ /* 0x000fe40000000000 */
[----:B------:R-:W-:Y:S01]  /*3640*/  FADD R193, R159, R160 ;  /* 0x000000a09fc17221 */ /* 0x000fe20000000000 */
[----:B------:R-:W-:Y:S02]  /*3650*/  WARPGROUP.DEPBAR.LE gsb0, 0x0 ;  /* 0x00008000000079c5 */ /* 0x000fe40000010000 */
[----:B------:R-:W-:-:S04]  /*3660*/  PRMT R152, RZ, 0x654, R19 ;  /* 0x00000654ff987816 */ /* 0x000fc80000000013 */
[----:B------:R1:W-:Y:S01]  /*3670*/  SYNCS.ARRIVE.TRANS64.RED.A1T0 RZ, [R152+URZ], RZ ;  /* 0x000000ff98ff79a7 */ /* 0x0003e2000810043f */
[----:B------:R-:W-:Y:S05]  /*3680*/  @!P1 BRA `(.L_x_24) ;  /* 0x0000002c00349947 */ /* 0x000fea0003800000 */
[----:B------:R-:W-:Y:S01]  /*3690*/  MOV R201, R6 ;  /* 0x0000000600c97202 */ /* 0x000fe20000000f00 */
[----:B------:R-:W-:Y:S01]  /*36a0*/  ULDC.64 UR30, c[0x0][0x198] ;  /* 0x00006600001e7ab9 */ /* 0x000fe20000000a00 */
[----:B------:R-:W-:Y:S01]  /*36b0*/  MOV R199, R3 ;  /* 0x0000000300c77202 */ /* 0x000fe20000000f00 */
[----:B------:R-:W-:Y:S01]  /*36c0*/  ULDC UR15, c[0x0][0x604] ;  /* 0x00018100000f7ab9 */ /* 0x000fe20000000800 */
[----:B------:R-:W-:Y:S02]  /*36d0*/  MOV R194, 0x1 ;  /* 0x0000000100c27802 */ /* 0x000fe40000000f00 */
[----:B------:R-:W-:-:S07]  /*36e0*/  MOV R197, 0x2 ;  /* 0x0000000200c57802 */ /* 0x000fce0000000f00 */
.L_x_37:
[----:B------:R-:W-:Y:S01]  /*36f0*/  LEA R6, R197, R16, 0x3 ;  /* 0x00000010c5067211 */ /* 0x000fe200078e18ff */
[----:B------:R-:W-:Y:S05]  /*3700*/  YIELD ;  /* 0x0000000000007946 */ /* 0x000fea0003800000 */
[----:B------:R-:W-:-:S04]  /*3710*/  SHF.L.U32 R3, R7, 0x1f, RZ ;  /* 0x0000001f07037819 */ /* 0x000fc800000006ff */
[----:B------:R-:W2:Y:S02]  /*3720*/  SYNCS.PHASECHK.TRANS64.TRYWAIT P1, [R6+URZ+0x28000], R3 ;  /* 0x02800003060075a7 */ /* 0x000ea4000802017f */
[----:B--2---:R-:W-:Y:S05]  /*3730*/  @!P1 BRA `(.L_x_25) ;  /* 0x0000005800849947 */ /* 0x004fea0003800000 */
.L_x_79:
[----:B------:R-:W-:Y:S05]  /*3740*/  WARPSYNC.ALL ;  /* 0x0000000000007948 */ /* 0x000fea0003800000 */
[----:B------:R-:W-:Y:S01]  /*3750*/  LEA R202, R197, UR14, 0xb ;  /* 0x0000000ec5ca7c11 */ /* 0x000fe2000f8e58ff */
[----:B-1----:R-:W-:Y:S01]  /*3760*/  WARPGROUP.ARRIVE ;  /* 0x00000000000079c5 */ /* 0x002fe20000000000 */
[----:B------:R-:W-:Y:S02]  /*3770*/  MOV R203, 0x40000040 ;  /* 0x4000004000cb7802 */ /* 0x000fe40000000f00 */
[----:B------:R-:W-:Y:S02]  /*3780*/  R2UR UR8, R8 ;  /* 0x00000000080872ca */ /* 0x000fe400000e0000 */
[----:B------:R-:W-:-:S02]  /*3790*/  R2UR UR9, R9 ;  /* 0x00000000090972ca */ /* 0x000fc400000e0000 */
[C---:B------:R-:W-:Y:S02]  /*37a0*/  R2UR UR10, R202.reuse ;  /* 0x00000000ca0a72ca */ /* 0x040fe400000e0000 */
[----:B------:R-:W-:Y:S02]  /*37b0*/  R2UR UR11, R203 ;  /* 0x00000000cb0b72ca */ /* 0x000fe400000e0000 */
[----:B------:R-:W-:Y:S02]  /*37c0*/  IADD3 R204, R202, 0x2, RZ ;  /* 0x00000002cacc7810 */ /* 0x000fe40007ffe0ff */
[----:B------:R-:W-:Y:S02]  /*37d0*/  MOV R205, 0x40000040 ;  /* 0x4000004000cd7802 */ /* 0x000fe40000000f00 */
[----:B------:R-:W-:Y:S02]  /*37e0*/  R2UR UR32, R10 ;  /* 0x000000000a2072ca */ /* 0x000fe400000e0000 */
[----:B------:R-:W-:-:S02]  /*37f0*/  R2UR UR33, R11 ;  /* 0x000000000b2172ca */ /* 0x000fc400000e0000 */
[----:B------:R-:W-:Y:S02]  /*3800*/  R2UR UR34, R204 ;  /* 0x00000000cc2272ca */ /* 0x000fe400000e0000 */
[----:B------:R-:W-:Y:S01]  /*3810*/  R2UR UR35, R205 ;  /* 0x00000000cd2372ca */ /* 0x000fe200000e0000 */
[----:B------:R-:W-:Y:S01]  /*3820*/  HGMMA.64x64x16.F32 R152, gdesc[UR8], RZ, !UPT, gsb0 ;  /* 0x00e00000089879f0 */ /* 0x000fe2000c0008ff */
[----:B------:R-:W-:Y:S02]  /*3830*/  IADD3 R204, R202, 0x4, RZ ;  /* 0x00000004cacc7810 */ /* 0x000fe40007ffe0ff */
[----:B------:R-:W-:Y:S02]  /*3840*/  MOV R205, 0x40000040 ;  /* 0x4000004000cd7802 */ /* 0x000fe40000000f00 */
[----:B------:R-:W-:Y:S02]  /*3850*/  R2UR UR24, R12 ;  /* 0x000000000c1872ca */ /* 0x000fe400000e0000 */
[----:B------:R-:W-:-:S02]  /*3860*/  R2UR UR25, R13 ;  /* 0x000000000d1972ca */ /* 0x000fc400000e0000 */
[----:B------:R-:W-:Y:S02]  /*3870*/  R2UR UR26, R204 ;  /* 0x00000000cc1a72ca */ /* 0x000fe400000e0000 */
[----:B------:R-:W-:Y:S02]  /*3880*/  R2UR UR27, R205 ;  /* 0x00000000cd1b72ca */ /* 0x000fe400000e0000 */
        /* <DEDUP_REMOVED lines=14> */
[----:B--2---:R-:W-:Y:S02]  /*3970*/  MOV R3, UR22 ;  /* 0x0000001600037c02 */ /* 0x004fe40008000f00 */
[----:B------:R-:W-:-:S02]  /*3980*/  R2UR UR20, R22 ;  /* 0x00000000161472ca */ /* 0x000fc400000e0000 */
[----:B------:R-:W-:Y:S02]  /*3990*/  R2UR UR21, R23 ;  /* 0x00000000171572ca */ /* 0x000fe400000e0000 */
[----:B------:R-:W-:Y:S02]  /*39a0*/  R2UR UR22, R204 ;  /* 0x00000000cc1672ca */ /* 0x000fe400000e0000 */
[----:B------:R-:W-:Y:S02]  /*39b0*/  R2UR UR23, R205 ;  /* 0x00000000cd1772ca */ /* 0x000fe400000e0000 */
[----:B------:R-:W-:Y:S02]  /*39c0*/  IADD3 R204, R202, 0x204, RZ ;  /* 0x00000204cacc7810 */ /* 0x000fe40007ffe0ff */
[----:B------:R-:W-:Y:S02]  /*39d0*/  MOV R205, 0x40000040 ;  /* 0x4000004000cd7802 */ /* 0x000fe40000000f00 */
[----:B------:R-:W-:-:S02]  /*39e0*/  MOV R203, 0x40000040 ;  /* 0x4000004000cb7802 */ /* 0x000fc40000000f00 */
[----:B------:R-:W-:Y:S02]  /*39f0*/  ISETP.NE.AND P1, PT, R4, RZ, PT ;  /* 0x000000ff0400720c */ /* 0x000fe40003f25270 */
[----:B------:R-:W-:Y:S01]  /*3a00*/  R2UR UR7, R203 ;  /* 0x00000000cb0772ca */ /* 0x000fe200000e0000 */
[----:B------:R-:W-:Y:S02]  /*3a10*/  WARPGROUP.DEPBAR.LE gsb0, 0x0 ;  /* 0x00008000000079c5 */ /* 0x000fe40000010000 */
[----:B------:R-:W-:-:S06]  /*3a20*/  WARPGROUP.ARRIVE ;  /* 0x00000000000079c5 */ /* 0x000fcc0000000000 */
[----:B------:R-:W-:Y:S01]  /*3a30*/  HGMMA.64x64x16.F32 R152, gdesc[UR32], R152, gsb0 ;  /* 0x00e00000209879f0 */ /* 0x000fe20008000898 */
[----:B------:R-:W-:Y:S02]  /*3a40*/  R2UR UR32, R184 ;  /* 0x00000000b82072ca */ /* 0x000fe400000e0000 */
[----:B------:R-:W-:Y:S02]  /*3a50*/  R2UR UR33, R185 ;  /* 0x00000000b92172ca */ /* 0x000fe400000e0000 */
[----:B------:R-:W-:Y:S02]  /*3a60*/  R2UR UR34, R204 ;  /* 0x00000000cc2272ca */ /* 0x000fe400000e0000 */
[----:B------:R-:W-:Y:S02]  /*3a70*/  R2UR UR35, R205 ;  /* 0x00000000cd2372ca */ /* 0x000fe400000e0000 */
[----:B------:R-:W-:Y:S02]  /*3a80*/  IADD3 R204, R202, 0x206, RZ ;  /* 0x00000206cacc7810 */ /* 0x000fe40007ffe0ff */
[----:B------:R-:W-:Y:S01]  /*3a90*/  MOV R205, 0x40000040 ;  /* 0x4000004000cd7802 */ /* 0x000fe20000000f00 */
[----:B------:R-:W-:-:S02]  /*3aa0*/  WARPGROUP.DEPBAR.LE gsb0, 0x0 ;  /* 0x00008000000079c5 */ /* 0x000fc40000010000 */
        /* <DEDUP_REMOVED lines=25> */
[----:B------:R-:W-:-:S02]  /*3c40*/  MOV R205, 0x40000040 ;  /* 0x4000004000cd7802 */ /* 0x000fc40000000f00 */
[----:B------:R-:W-:Y:S02]  /*3c50*/  R2UR UR58, R204 ;  /* 0x00000000cc3a72ca */ /* 0x000fe400000e0000 */
[----:B------:R-:W-:Y:S02]  /*3c60*/  R2UR UR59, R205 ;  /* 0x00000000cd3b72ca */ /* 0x000fe400000e0000 */
[----:B------:R-:W-:Y:S02]  /*3c70*/  IADD3 R204, R202, 0x406, RZ ;  /* 0x00000406cacc7810 */ /* 0x000fe40007ffe0ff */
[----:B------:R-:W-:Y:S02]  /*3c80*/  MOV R205, 0x40000040 ;  /* 0x4000004000cd7802 */ /* 0x000fe40000000f00 */
[----:B------:R-:W-:Y:S02]  /*3c90*/  R2UR UR54, R204 ;  /* 0x00000000cc3672ca */ /* 0x000fe400000e0000 */
[----:B------:R-:W-:-:S02]  /*3ca0*/  R2UR UR55, R205 ;  /* 0x00000000cd3772ca */ /* 0x000fc400000e0000 */
[----:B------:R-:W-:Y:S02]  /*3cb0*/  IADD3 R204, R202, 0x600, RZ ;  /* 0x00000600cacc7810 */ /* 0x000fe40007ffe0ff */
[----:B------:R-:W-:Y:S02]  /*3cc0*/  MOV R205, 0x40000040 ;  /* 0x4000004000cd7802 */ /* 0x000fe40000000f00 */
        /* <DEDUP_REMOVED lines=10> */
[----:B------:R-:W-:-:S04]  /*3d70*/  IADD3 R202, R202, 0x606, RZ ;  /* 0x00000606caca7810 */ /* 0x000fc80007ffe0ff */
[----:B------:R-:W-:Y:S01]  /*3d80*/  R2UR UR6, R202 ;  /* 0x00000000ca0672ca */ /* 0x000fe200000e0000 */
[----:B------:R-:W-:Y:S02]  /*3d90*/  WARPGROUP.DEPBAR.LE gsb0, 0x0 ;  /* 0x00008000000079c5 */ /* 0x000fe40000010000 */
[----:B------:R-:W-:-:S06]  /*3da0*/  WARPGROUP.ARRIVE ;  /* 0x00000000000079c5 */ /* 0x000fcc0000000000 */
[----:B------:R-:W-:Y:S01]  /*3db0*/  HGMMA.64x64x16.F32 R152, gdesc[UR20], R152, gsb0 ;  /* 0x00e00000149879f0 */ /* 0x000fe20008000898 */
[----:B------:R-:W-:Y:S02]  /*3dc0*/  R2UR UR22, R3 ;  /* 0x00000000031672ca */ /* 0x000fe400000e0000 */
        /* <DEDUP_REMOVED lines=31> */
[----:B------:R-:W-:Y:S05]  /*3fc0*/  @P1 BRA `(.L_x_26) ;  /* 0x0000000000d81947 */ /* 0x000fea0003800000 */
[----:B------:R-:W-:-:S13]  /*3fd0*/  ISETP.LT.OR P2, PT, R196, 0x1, !P0 ;  /* 0x00000001c400780c */ /* 0x000fda0004741670 */
[----:B------:R-:W-:Y:S05]  /*3fe0*/  @P2 BRA `(.L_x_27) ;  /* 0x0000000000cc2947 */ /* 0x000fea0003800000 */
[----:B------:R-:W-:Y:S02]  /*3ff0*/  LEA R3, R5, R16, 0x3 ;  /* 0x0000001005037211 */ /* 0x000fe400078e18ff */
[----:B------:R-:W-:Y:S02]  /*4000*/  SHF.L.U32 R6, R0, 0x1f, RZ ;  /* 0x0000001f00067819 */ /* 0x000fe400000006ff */
[----:B------:R-:W-:Y:S02]  /*4010*/  ISETP.NE.AND P3, PT, R17, RZ, PT ;  /* 0x000000ff1100720c */ /* 0x000fe40003f65270 */
[----:B------:R-:W1:Y:S02]  /*4020*/  SYNCS.PHASECHK.TRANS64.TRYWAIT P2, [R3+URZ+0x28020], R6 ;  /* 0x02802006030075a7 */ /* 0x000e64000804017f */
[----:B-1----:R-:W-:Y:S09]  /*4030*/  @!P2 BRA `(.L_x_28) ;  /* 0x000000500058a947 */ /* 0x002ff20003800000 */
.L_x_80:
[----:B------:R-:W-:Y:S05]  /*4040*/  @P3 BRA `(.L_x_29) ;  /* 0x0000000000143947 */ /* 0x000fea0003800000 */
[----:B------:R-:W-:Y:S02]  /*4050*/  LOP3.LUT P2, RZ, R18, 0x1f, RZ, 0xc0, !PT ;  /* 0x0000001f12ff7812 */ /* 0x000fe4000784c0ff */
[----:B-1----:R-:W-:-:S04]  /*4060*/  MOV R6, 0x8000 ;  /* 0x0000800000067802 */ /* 0x002fc80000000f00 */
[----:B------:R2:W-:Y:S07]  /*4070*/  SYNCS.ARRIVE.TRANS64 RZ, [R3+URZ+0x28000], R6 ;  /* 0x0280000603ff79a7 */ /* 0x0005ee000800003f */
[----:B------:R-:W-:Y:S05]  /*4080*/  @!P2 BRA `(.L_x_29) ;  /* 0x000000000004a947 */ /* 0x000fea0003800000 */
[----:B------:R-:W-:Y:S01]  /*4090*/  BPT.TRAP 0x1 ;  /* 0x000000040000795c */ /* 0x000fe20000300000 */
.L_x_29:
[----:B-12---:R-:W-:Y:S01]  /*40a0*/  LEA R6, R5, R16, 0xf ;  /* 0x0000001005067211 */ /* 0x006fe200078e78ff */
[----:B------:R-:W-:Y:S01]  /*40b0*/  UIADD3 UR38, UP0, UR30, 0x1f0, URZ ;  /* 0x000001f01e267890 */ /* 0x000fe2000ff1e03f */
[----:B------:R-:W-:Y:S01]  /*40c0*/  R2UR UR35, R2 ;  /* 0x00000000022372ca */ /* 0x000fe200000e0000 */
[----:B------:R-:W-:Y:S01]  /*40d0*/  UMOV UR6, 0x0 ;  /* 0x0000000000067882 */ /* 0x000fe20000000000 */
[----:B------:R-:W-:Y:S01]  /*40e0*/  R2UR UR33, R3 ;  /* 0x00000000032172ca */ /* 0x000fe200000e0000 */
[----:B------:R-:W-:Y:S01]  /*40f0*/  UIADD3.X UR39, URZ, UR31, URZ, UP0, !UPT ;  /* 0x0000001f3f277290 */ /* 0x000fe200087fe43f */
[----:B------:R-:W-:Y:S01]  /*4100*/  R2UR UR8, R6 ;  /* 0x00000000060872ca */ /* 0x000fe200000e0000 */
[----:B------:R-:W-:Y:S01]  /*4110*/  UMOV UR7, 0x10000000 ;  /* 0x1000000000077882 */ /* 0x000fe20000000000 */
[----:B------:R-:W-:Y:S01]  /*4120*/  UMOV UR34, URZ ;  /* 0x0000003f00227c82 */ /* 0x000fe20008000000 */
[----:B------:R-:W-:Y:S01]  /*4130*/  UMOV UR26, 0x40 ;  /* 0x00000040001a7882 */ /* 0x000fe20000000000 */
[----:B------:R-:W-:Y:S01]  /*4140*/  UMOV UR28, UR36 ;  /* 0x00000024001c7c82 */ /* 0x000fe20008000000 */
[----:B------:R-:W-:Y:S01]  /*4150*/  UMOV UR29, UR37 ;  /* 0x00000025001d7c82 */ /* 0x000fe20008000000 */
[----:B------:R-:W-:Y:S01]  /*4160*/  UMOV UR18, 0x80 ;  /* 0x0000008000127882 */ /* 0x000fe20000000000 */
[----:B------:R-:W-:Y:S01]  /*4170*/  UMOV UR20, UR36 ;  /* 0x0000002400147c82 */ /* 0x000fe20008000000 */
[----:B------:R-:W-:Y:S01]  /*4180*/  UMOV UR21, UR37 ;  /* 0x0000002500157c82 */ /* 0x000fe20008000000 */
[----:B------:R-:W-:Y:S01]  /*4190*/  USHF.L.U32 UR35, UR35, 0x6, URZ ;  /* 0x0000000623237899 */ /* 0x000fe2000800063f */
[----:B------:R-:W-:Y:S01]  /*41a0*/  IADD3 R5, R5, 0x1, RZ ;  /* 0x0000000105057810 */ /* 0x000fe20007ffe0ff */
[----:B------:R-:W-:-:S02]  /*41b0*/  UIADD3 UR33, UR33, 0x28000, URZ ;  /* 0x0002800021217890 */ /* 0x000fc4000fffe03f */
[----:B------:R-:W-:Y:S01]  /*41c0*/  UIADD3 UR32, UR8, 0x8000, URZ ;  /* 0x0000800008207890 */ /* 0x000fe2000fffe03f */
[C---:B------:R-:W-:Y:S01]  /*41d0*/  ISETP.NE.AND P2, PT, R5.reuse, 0x4, PT ;  /* 0x000000040500780c */ /* 0x040fe20003f45270 */
[----:B------:R-:W-:Y:S02]  /*41e0*/  UIADD3 UR24, UR8, 0xa000, URZ ;  /* 0x0000a00008187890 */ /* 0x000fe4000fffe03f */
[----:B------:R-:W-:Y:S01]  /*41f0*/  UIADD3 UR16, UR8, 0xc000, URZ ;  /* 0x0000c00008107890 */ /* 0x000fe2000fffe03f */
[----:B------:R-:W-:Y:S01]  /*4200*/  SEL R3, RZ, 0x1, P2 ;  /* 0x00000001ff037807 */ /* 0x000fe20001000000 */
[----:B------:R-:W-:Y:S01]  /*4210*/  UIADD3 UR8, UR8, 0xe000, URZ ;  /* 0x0000e00008087890 */ /* 0x000fe2000fffe03f */
[----:B------:R-:W-:Y:S01]  /*4220*/  SEL R5, R5, RZ, P2 ;  /* 0x000000ff05057207 */ /* 0x000fe20001000000 */
        /* <DEDUP_REMOVED lines=8> */
[----:B------:R-:W-:Y:S01]  /*42b0*/  UMOV UR9, UR33 ;  /* 0x0000002100097c82 */ /* 0x000fe20008000000 */
[----:B------:R-:W-:Y:S01]  /*42c0*/  UMOV UR11, UR35 ;  /* 0x00000023000b7c82 */ /* 0x000fe20008000000 */
[----:B------:R1:W-:Y:S01]  /*42d0*/  UTMALDG.4D [UR24], [UR38], desc[UR6] ;  /* 0x00000618260075b4 */ /* 0x0003e20008019000 */
[----:B------:R-:W-:Y:S01]  /*42e0*/  LOP3.LUT R0, R0, R3, RZ, 0x3c, !PT ;  /* 0x0000000300007212 */ /* 0x000fe200078e3cff */
[----:B------:R1:W-:Y:S01]  /*42f0*/  UTMALDG.4D [UR16], [UR38], desc[UR6] ;  /* 0x00000610260075b4 */ /* 0x0003e20008019000 */
[----:B------:R1:W-:Y:S02]  /*4300*/  UTMALDG.4D [UR8], [UR38], desc[UR6] ;  /* 0x00000608260075b4 */ /* 0x0003e40008019000 */
[----:B-1----:R-:W-:-:S03]  /*4310*/  NOP ;  /* 0x0000000000007918 */ /* 0x002fc60000000000 */
.L_x_27:
[----:B------:R-:W-:-:S07]  /*4320*/  IADD3 R196, R196, -0x1, RZ ;  /* 0xffffffffc4c47810 */ /* 0x000fce0007ffe0ff */
.L_x_26:
[----:B------:R-:W-:Y:S01]  /*4330*/  IADD3 R197, R197, 0x1, RZ ;  /* 0x00000001c5c57810 */ /* 0x000fe20007ffe0ff */
[----:B------:R-:W-:Y:S05]  /*4340*/  WARPSYNC.ALL ;  /* 0x0000000000007948 */ /* 0x000fea0003800000 */
[----:B------:R-:W-:-:S04]  /*4350*/  ISETP.NE.AND P2, PT, R197, 0x4, PT ;  /* 0x00000004c500780c */ /* 0x000fc80003f45270 */
[----:B------:R-:W-:Y:S02]  /*4360*/  SEL R6, RZ, 0x1, P2 ;  /* 0x00000001ff067807 */ /* 0x000fe40001000000 */
[----:B------:R-:W-:Y:S02]  /*4370*/  SEL R197, R197, RZ, P2 ;  /* 0x000000ffc5c57207 */ /* 0x000fe40001000000 */
[----:B------:R-:W-:Y:S02]  /*4380*/  LOP3.LUT R7, R7, R6, RZ, 0x3c, !PT ;  /* 0x0000000607077212 */ /* 0x000fe400078e3cff */
[----:B------:R-:W-:Y:S01]  /*4390*/  FMNMX R6, R152, R201, !PT ;  /* 0x000000c998067209 */ /* 0x000fe20007800000 */
[----:B------:R-:W-:Y:S01]  /*43a0*/  BSSY B0, `(.L_x_30) ;  /* 0x0000044000007945 */ /* 0x000fe20003800000 */
        /* <DEDUP_REMOVED lines=31> */
[----:B------:R-:W-:Y:S01]  /*45a0*/  LEA R210, R197, R16, 0x3 ;  /* 0x00000010c5d27211 */ /* 0x000fe200078e18ff */
[----:B------:R-:W1:Y:S04]  /*45b0*/  SHFL.BFLY PT, R3, R198, 0x1, 0x1f ;  /* 0x0c201f00c6037f89 */ /* 0x000e6800000e0000 */
[----:B------:R-:W2:Y:S01]  /*45c0*/  SHFL.BFLY PT, R203, R200, 0x1, 0x1f ;  /* 0x0c201f00c8cb7f89 */ /* 0x000ea200000e0000 */
[----:B-1----:R-:W-:-:S02]  /*45d0*/  FMNMX R202, R198, R3, !PT ;  /* 0x00000003c6ca7209 */ /* 0x002fc40007800000 */
[----:B--2---:R-:W-:-:S03]  /*45e0*/  FMNMX R203, R200, R203, !PT ;  /* 0x000000cbc8cb7209 */ /* 0x004fc60007800000 */
[----:B------:R-:W1:Y:S04]  /*45f0*/  SHFL.BFLY PT, R3, R202, 0x2, 0x1f ;  /* 0x0c401f00ca037f89 */ /* 0x000e6800000e0000 */
[----:B------:R-:W2:Y:S01]  /*4600*/  SHFL.BFLY PT, R204, R203, 0x2, 0x1f ;  /* 0x0c401f00cbcc7f89 */ /* 0x000ea200000e0000 */
[----:B-1----:R-:W-:-:S04]  /*4610*/  FMNMX R6, R202, R3, !PT ;  /* 0x00000003ca067209 */ /* 0x002fc80007800000 */
[C---:B------:R-:W-:Y:S02]  /*4620*/  FSETP.NEU.AND P2, PT, R6.reuse, -INF , PT ;  /* 0xff8000000600780b */ /* 0x040fe40003f4d000 */
[----:B--2---:R-:W-:Y:S02]  /*4630*/  FMNMX R3, R203, R204, !PT ;  /* 0x000000cccb037209 */ /* 0x004fe40007800000 */
[----:B------:R-:W-:Y:S02]  /*4640*/  FSEL R206, R6, RZ, P2 ;  /* 0x000000ff06ce7208 */ /* 0x000fe40001000000 */
[----:B------:R-:W-:Y:S02]  /*4650*/  LEA R204, R194, R19, 0x3 ;  /* 0x00000013c2cc7211 */ /* 0x000fe400078e18ff */
[----:B------:R-:W-:Y:S01]  /*4660*/  FSETP.NEU.AND P3, PT, R3, -INF , PT ;  /* 0xff8000000300780b */ /* 0x000fe20003f6d000 */
[----:B------:R-:W-:Y:S01]  /*4670*/  FADD R198, -R206, R201 ;  /* 0x000000c9cec67221 */ /* 0x000fe20000000100 */
[----:B------:R-:W-:-:S02]  /*4680*/  PRMT R204, RZ, 0x654, R204 ;  /* 0x00000654ffcc7816 */ /* 0x000fc400000000cc */
[----:B------:R-:W-:Y:S02]  /*4690*/  SHF.L.U32 R201, R7, 0x1f, RZ ;  /* 0x0000001f07c97819 */ /* 0x000fe400000006ff */
[----:B------:R-:W-:Y:S01]  /*46a0*/  FSEL R208, R3, RZ, P3 ;  /* 0x000000ff03d07208 */ /* 0x000fe20001800000 */
[----:B------:R1:W-:Y:S04]  /*46b0*/  SYNCS.ARRIVE.TRANS64.RED.A1T0 RZ, [R204+URZ], RZ ;  /* 0x000000ffccff79a7 */ /* 0x0003e8000810043f */
[----:B------:R-:W-:Y:S01]  /*46c0*/  FADD R200, -R208, R199 ;  /* 0x000000c7d0c87221 */ /* 0x000fe20000000100 */
[----:B------:R-:W-:Y:S01]  /*46d0*/  FMUL R199, R198, UR15 ;  /* 0x0000000fc6c77c20 */ /* 0x000fe20008400000 */
[----:B------:R-:W-:Y:S01]  /*46e0*/  FMUL R202, R208, UR15 ;  /* 0x0000000fd0ca7c20 */ /* 0x000fe20008400000 */
[----:B------:R-:W2:Y:S01]  /*46f0*/  SYNCS.PHASECHK.TRANS64.TRYWAIT P4, [R210+URZ+0x28000], R201 ;  /* 0x028000c9d20075a7 */ /* 0x000ea2000808017f */
[----:B------:R-:W-:-:S02]  /*4700*/  FMUL R198, R200, UR15 ;  /* 0x0000000fc8c67c20 */ /* 0x000fc40008400000 */
[----:B------:R-:W-:Y:S01]  /*4710*/  FSETP.GEU.AND P5, PT, R199, -126, PT ;  /* 0xc2fc0000c700780b */ /* 0x000fe20003fae000 */
[--C-:B------:R-:W-:Y:S01]  /*4720*/  FFMA R154, R154, UR15, -R202.reuse ;  /* 0x0000000f9a9a7c23 */ /* 0x100fe200080008ca */
[--C-:B------:R-:W-:Y:S01]  /*4730*/  FFMA R155, R155, UR15, -R202.reuse ;  /* 0x0000000f9b9b7c23 */ /* 0x100fe200080008ca */
[----:B------:R-:W-:Y:S01]  /*4740*/  FFMA R158, R158, UR15, -R202 ;  /* 0x0000000f9e9e7c23 */ /* 0x000fe200080008ca */
[----:B------:R-:W-:Y:S02]  /*4750*/  FSETP.GEU.AND P6, PT, R198, -126, PT ;  /* 0xc2fc0000c600780b */ /* 0x000fe40003fce000 */
[----:B------:R-:W-:Y:S02]  /*4760*/  FSETP.GEU.AND P2, PT, R154, -126, PT ;  /* 0xc2fc00009a00780b */ /* 0x000fe40003f4e000 */
[----:B------:R-:W-:-:S05]  /*4770*/  FSETP.GEU.AND P3, PT, R155, -126, PT ;  /* 0xc2fc00009b00780b */ /* 0x000fca0003f6e000 */
[----:B------:R-:W-:-:S04]  /*4780*/  @!P5 FMUL R199, R199, 0.5 ;  /* 0x3f000000c7c7d820 */ /* 0x000fc80000400000 */
[----:B------:R-:W-:Y:S02]  /*4790*/  @!P6 FMUL R198, R198, 0.5 ;  /* 0x3f000000c6c6e820 */ /* 0x000fe40000400000 */
[----:B------:R-:W3:Y:S01]  /*47a0*/  MUFU.EX2 R199, R199 ;  /* 0x000000c700c77308 */ /* 0x000ee20000000800 */
[----:B------:R-:W-:-:S07]  /*47b0*/  @!P2 FMUL R154, R154, 0.5 ;  /* 0x3f0000009a9aa820 */ /* 0x000fce0000400000 */
[----:B------:R-:W4:Y:S01]  /*47c0*/  MUFU.EX2 R198, R198 ;  /* 0x000000c600c67308 */ /* 0x000f220000000800 */
[----:B-123--:R-:W-:Y:S05]  /*47d0*/  @!P4 BRA `(.L_x_31) ;  /* 0x000000480084c947 */ /* 0x00efea0003800000 */
.L_x_81:
[----:B------:R-:W-:Y:S05]  /*47e0*/  BSYNC B0 ;  /* 0x0000000000007941 */ /* 0x000fea0003800000 */
.L_x_30:
[----:B------:R-:W-:Y:S01]  /*47f0*/  FSETP.GEU.AND P4, PT, R158, -126, PT ;  /* 0xc2fc00009e00780b */ /* 0x000fe20003f8e000 */
[----:B------:R-:W-:Y:S01]  /*4800*/  @!P3 FMUL R155, R155, 0.5 ;  /* 0x3f0000009b9bb820 */ /* 0x000fe20000400000 */
[----:B-1----:R1:W2:Y:S01]  /*4810*/  MUFU.EX2 R201, R154 ;  /* 0x0000009a00c97308 */ /* 0x0022a20000000800 */
[----:B------:R-:W-:Y:S01]  /*4820*/  FMUL R205, R206, UR15 ;  /* 0x0000000fcecd7c20 */ /* 0x000fe20008400000 */
[--C-:B------:R-:W-:Y:S01]  /*4830*/  FFMA R159, R159, UR15, -R202.reuse ;  /* 0x0000000f9f9f7c23 */ /* 0x100fe200080008ca */
[----:B------:R-:W-:Y:S01]  /*4840*/  @!P5 FMUL R199, R199, R199 ;  /* 0x000000c7c7c7d220 */ /* 0x000fe20000400000 */
[----:B----4-:R-:W-:Y:S01]  /*4850*/  @!P6 FMUL R198, R198, R198 ;  /* 0x000000c6c6c6e220 */ /* 0x010fe20000400000 */
[--C-:B------:R-:W-:Y:S01]  /*4860*/  FFMA R152, R152, UR15, -R205.reuse ;  /* 0x0000000f98987c23 */ /* 0x100fe200080008cd */
[--C-:B------:R-:W-:Y:S01]  /*4870*/  FFMA R153, R153, UR15, -R205.reuse ;  /* 0x0000000f99997c23 */ /* 0x100fe200080008cd */
[----:B------:R-:W-:Y:S01]  /*4880*/  FSETP.GEU.AND P5, PT, R159, -126, PT ;  /* 0xc2fc00009f00780b */ /* 0x000fe20003fae000 */
[----:B------:R3:W4:Y:S01]  /*4890*/  MUFU.EX2 R200, R155 ;  /* 0x0000009b00c87308 */ /* 0x0007220000000800 */
[--C-:B-1----:R-:W-:Y:S01]  /*48a0*/  FFMA R154, R156, UR15, -R205.reuse ;  /* 0x0000000f9c9a7c23 */ /* 0x102fe200080008cd */
[----:B------:R-:W-:Y:S01]  /*48b0*/  FSETP.GEU.AND P6, PT, R152, -126, PT ;  /* 0xc2fc00009800780b */ /* 0x000fe20003fce000 */
[----:B------:R-:W-:Y:S01]  /*48c0*/  @!P4 FMUL R158, R158, 0.5 ;  /* 0x3f0000009e9ec820 */ /* 0x000fe20000400000 */
[----:B------:R-:W-:Y:S01]  /*48d0*/  LEA R156, R197, UR22, 0xb ;  /* 0x00000016c59c7c11 */ /* 0x000fe2000f8e58ff */
[----:B------:R-:W-:Y:S05]  /*48e0*/  WARPSYNC.ALL ;  /* 0x0000000000007948 */ /* 0x000fea0003800000 */
[----:B------:R-:W1:Y:S01]  /*48f0*/  MUFU.EX2 R158, R158 ;  /* 0x0000009e009e7308 */ /* 0x000e620000000800 */
[--C-:B---3--:R-:W-:Y:S01]  /*4900*/  FFMA R155, R157, UR15, -R205.reuse ;  /* 0x0000000f9d9b7c23 */ /* 0x108fe200080008cd */
[----:B--2---:R-:W-:Y:S01]  /*4910*/  @!P2 FMUL R201, R201, R201 ;  /* 0x000000c9c9c9a220 */ /* 0x004fe20000400000 */
[----:B------:R-:W-:Y:S01]  /*4920*/  FSETP.GEU.AND P2, PT, R153, -126, PT ;  /* 0xc2fc00009900780b */ /* 0x000fe20003f4e000 */
[----:B------:R-:W-:Y:S01]  /*4930*/  @!P5 FMUL R159, R159, 0.5 ;  /* 0x3f0000009f9fd820 */ /* 0x000fe20000400000 */
[----:B------:R-:W-:Y:S01]  /*4940*/  @!P6 FMUL R152, R152, 0.5 ;  /* 0x3f0000009898e820 */ /* 0x000fe20000400000 */
[----:B------:R-:W-:Y:S01]  /*4950*/  MOV R157, 0x40000040 ;  /* 0x40000040009d7802 */ /* 0x000fe20000000f00 */
[----:B----4-:R-:W-:Y:S01]  /*4960*/  @!P3 FMUL R200, R200, R200 ;  /* 0x000000c8c8c8b220 */ /* 0x010fe20000400000 */
[----:B------:R-:W-:Y:S01]  /*4970*/  FSETP.GEU.AND P3, PT, R154, -126, PT ;  /* 0xc2fc00009a00780b */ /* 0x000fe20003f6e000 */
[----:B------:R-:W2:Y:S01]  /*4980*/  MUFU.EX2 R208, R152 ;  /* 0x0000009800d07308 */ /* 0x000ea20000000800 */
[----:B------:R-:W-:Y:S01]  /*4990*/  R2UR UR6, R156 ;  /* 0x000000009c0672ca */ /* 0x000fe200000e0000 */
[-C--:B------:R-:W-:Y:S01]  /*49a0*/  FMUL R24, R24, R199.reuse ;  /* 0x000000c718187220 */ /* 0x080fe20000400000 */
[----:B------:R-:W-:Y:S01]  /*49b0*/  R2UR UR7, R157 ;  /* 0x000000009d0772ca */ /* 0x000fe200000e0000 */
[-C--:B------:R-:W-:Y:S01]  /*49c0*/  FMUL R25, R25, R199.reuse ;  /* 0x000000c719197220 */ /* 0x080fe20000400000 */
[-C--:B------:R-:W-:Y:S01]  /*49d0*/  FMUL R28, R28, R199.reuse ;  /* 0x000000c71c1c7220 */ /* 0x080fe20000400000 */
[-C--:B------:R-:W-:Y:S01]  /*49e0*/  FMUL R29, R29, R199.reuse ;  /* 0x000000c71d1d7220 */ /* 0x080fe20000400000 */
[----:B------:R-:W-:Y:S01]  /*49f0*/  @!P2 FMUL R153, R153, 0.5 ;  /* 0x3f0000009999a820 */ /* 0x000fe20000400000 */
[----:B-1----:R-:W-:Y:S01]  /*4a00*/  @!P4 FMUL R158, R158, R158 ;  /* 0x0000009e9e9ec220 */ /* 0x002fe20000400000 */
[----:B------:R-:W-:Y:S01]  /*4a10*/  FSETP.GEU.AND P4, PT, R155, -126, PT ;  /* 0xc2fc00009b00780b */ /* 0x000fe20003f8e000 */
[----:B------:R-:W1:Y:S01]  /*4a20*/  MUFU.EX2 R159, R159 ;  /* 0x0000009f009f7308 */ /* 0x000e620000000800 */
[-C--:B------:R-:W-:Y:S01]  /*4a30*/  FMUL R32, R32, R199.reuse ;  /* 0x000000c720207220 */ /* 0x080fe20000400000 */
[----:B------:R-:W-:Y:S01]  /*4a40*/  @!P3 FMUL R154, R154, 0.5 ;  /* 0x3f0000009a9ab820 */ /* 0x000fe20000400000 */
[-C--:B------:R-:W-:Y:S01]  /*4a50*/  FMUL R33, R33, R199.reuse ;  /* 0x000000c721217220 */ /* 0x080fe20000400000 */
[-C--:B------:R-:W-:Y:S01]  /*4a60*/  FMUL R36, R36, R199.reuse ;  /* 0x000000c724247220 */ /* 0x080fe20000400000 */
[-C--:B------:R-:W-:Y:S01]  /*4a70*/  FMUL R37, R37, R199.reuse ;  /* 0x000000c725257220 */ /* 0x080fe20000400000 */
[-C--:B------:R-:W-:Y:S01]  /*4a80*/  FMUL R40, R40, R199.reuse ;  /* 0x000000c728287220 */ /* 0x080fe20000400000 */
[----:B--2---:R-:W-:Y:S01]  /*4a90*/  @!P6 FMUL R208, R208, R208 ;  /* 0x000000d0d0d0e220 */ /* 0x004fe20000400000 */
[----:B------:R-:W2:Y:S01]  /*4aa0*/  MUFU.EX2 R206, R153 ;  /* 0x0000009900ce7308 */ /* 0x000ea20000000800 */
[-C--:B------:R-:W-:Y:S01]  /*4ab0*/  FMUL R41, R41, R199.reuse ;  /* 0x000000c729297220 */ /* 0x080fe20000400000 */
[-C--:B------:R-:W-:Y:S01]  /*4ac0*/  FMUL R44, R44, R199.reuse ;  /* 0x000000c72c2c7220 */ /* 0x080fe20000400000 */
[-C--:B------:R-:W-:Y:S01]  /*4ad0*/  FMUL R45, R45, R199.reuse ;  /* 0x000000c72d2d7220 */ /* 0x080fe20000400000 */
[----:B------:R-:W-:Y:S01]  /*4ae0*/  @!P4 FMUL R155, R155, 0.5 ;  /* 0x3f0000009b9bc820 */ /* 0x000fe20000400000 */
[-C--:B------:R-:W-:Y:S01]  /*4af0*/  FMUL R48, R48, R199.reuse ;  /* 0x000000c730307220 */ /* 0x080fe20000400000 */
[-C--:B------:R-:W-:Y:S01]  /*4b00*/  FMUL R49, R49, R199.reuse ;  /* 0x000000c731317220 */ /* 0x080fe20000400000 */
[----:B------:R-:W-:Y:S01]  /*4b10*/  FMUL R52, R52, R199 ;  /* 0x000000c734347220 */ /* 0x000fe20000400000 */
[----:B------:R-:W3:Y:S01]  /*4b20*/  MUFU.EX2 R204, R154 ;  /* 0x0000009a00cc7308 */ /* 0x000ee20000000800 */
[----:B-1----:R-:W-:Y:S01]  /*4b30*/  @!P5 FMUL R159, R159, R159 ;  /* 0x0000009f9f9fd220 */ /* 0x002fe20000400000 */
[-C--:B------:R-:W-:Y:S01]  /*4b40*/  FMUL R53, R53, R199.reuse ;  /* 0x000000c735357220 */ /* 0x080fe20000400000 */
[-C--:B------:R-:W-:Y:S01]  /*4b50*/  FMUL R56, R56, R199.reuse ;  /* 0x000000c738387220 */ /* 0x080fe20000400000 */
[-C--:B------:R-:W-:Y:S01]  /*4b60*/  FMUL R57, R57, R199.reuse ;  /* 0x000000c739397220 */ /* 0x080fe20000400000 */
[-C--:B------:R-:W-:Y:S01]  /*4b70*/  FMUL R60, R60, R199.reuse ;  /* 0x000000c73c3c7220 */ /* 0x080fe20000400000 */
[-C--:B------:R-:W-:Y:S01]  /*4b80*/  FMUL R61, R61, R199.reuse ;  /* 0x000000c73d3d7220 */ /* 0x080fe20000400000 */
[-C--:B------:R-:W-:Y:S01]  /*4b90*/  FMUL R64, R64, R199.reuse ;  /* 0x000000c740407220 */ /* 0x080fe20000400000 */
[----:B------:R-:W1:Y:S01]  /*4ba0*/  MUFU.EX2 R203, R155 ;  /* 0x0000009b00cb7308 */ /* 0x000e620000000800 */
[----:B--2---:R-:W-:Y:S01]  /*4bb0*/  @!P2 FMUL R206, R206, R206 ;  /* 0x000000cececea220 */ /* 0x004fe20000400000 */
[-C--:B------:R-:W-:Y:S01]  /*4bc0*/  FMUL R65, R65, R199.reuse ;  /* 0x000000c741417220 */ /* 0x080fe20000400000 */
[-C--:B------:R-:W-:Y:S01]  /*4bd0*/  FMUL R68, R68, R199.reuse ;  /* 0x000000c744447220 */ /* 0x080fe20000400000 */
[-C--:B------:R-:W-:Y:S01]  /*4be0*/  FMUL R69, R69, R199.reuse ;  /* 0x000000c745457220 */ /* 0x080fe20000400000 */
[-C--:B------:R-:W-:Y:S01]  /*4bf0*/  FMUL R72, R72, R199.reuse ;  /* 0x000000c748487220 */ /* 0x080fe20000400000 */
[-C--:B------:R-:W-:Y:S01]  /*4c00*/  FMUL R73, R73, R199.reuse ;  /* 0x000000c749497220 */ /* 0x080fe20000400000 */
[-C--:B------:R-:W-:Y:S01]  /*4c10*/  FMUL R76, R76, R199.reuse ;  /* 0x000000c74c4c7220 */ /* 0x080fe20000400000 */
[-C--:B------:R-:W-:Y:S01]  /*4c20*/  FMUL R77, R77, R199.reuse ;  /* 0x000000c74d4d7220 */ /* 0x080fe20000400000 */
[----:B---3--:R-:W-:Y:S01]  /*4c30*/  @!P3 FMUL R204, R204, R204 ;  /* 0x000000ccccccb220 */ /* 0x008fe20000400000 */
[-C--:B------:R-:W-:Y:S01]  /*4c40*/  FMUL R80, R80, R199.reuse ;  /* 0x000000c750507220 */ /* 0x080fe20000400000 */
[-C--:B------:R-:W-:Y:S01]  /*4c50*/  FMUL R81, R81, R199.reuse ;  /* 0x000000c751517220 */ /* 0x080fe20000400000 */
[-C--:B------:R-:W-:Y:S01]  /*4c60*/  FMUL R84, R84, R199.reuse ;  /* 0x000000c754547220 */ /* 0x080fe20000400000 */
[-C--:B------:R-:W-:Y:S01]  /*4c70*/  FMUL R85, R85, R199.reuse ;  /* 0x000000c755557220 */ /* 0x080fe20000400000 */
[-C--:B------:R-:W-:Y:S01]  /*4c80*/  FMUL R88, R88, R199.reuse ;  /* 0x000000c758587220 */ /* 0x080fe20000400000 */
[-C--:B------:R-:W-:Y:S01]  /*4c90*/  FMUL R89, R89, R199.reuse ;  /* 0x000000c759597220 */ /* 0x080fe20000400000 */
[----:B------:R-:W-:Y:S01]  /*4ca0*/  FMUL R92, R92, R199 ;  /* 0x000000c75c5c7220 */ /* 0x000fe20000400000 */
[----:B-1----:R-:W-:Y:S01]  /*4cb0*/  @!P4 FMUL R203, R203, R203 ;  /* 0x000000cbcbcbc220 */ /* 0x002fe20000400000 */
[-C--:B------:R-:W-:Y:S01]  /*4cc0*/  FMUL R93, R93, R199.reuse ;  /* 0x000000c75d5d7220 */ /* 0x080fe20000400000 */
        /* <DEDUP_REMOVED lines=27> */
[----:B------:R-:W-:Y:S01]  /*4e80*/  FMUL R149, R149, R199 ;  /* 0x000000c795957220 */ /* 0x000fe20000400000 */
        /* <DEDUP_REMOVED lines=64> */
[----:B------:R-:W-:Y:S01]  /*5290*/  F2FP.F16.F32.PACK_AB R153, R200, R201 ;  /* 0x000000c9c899723e */ /* 0x000fe200000000ff */
[--C-:B------:R-:W-:Y:S01]  /*52a0*/  FFMA R157, R160, UR15, -R205.reuse ;  /* 0x0000000fa09d7c23 */ /* 0x100fe200080008cd */
[----:B------:R-:W-:Y:S01]  /*52b0*/  F2FP.F16.F32.PACK_AB R155, R159, R158 ;  /* 0x0000009e9f9b723e */ /* 0x000fe200000000ff */
[--C-:B------:R-:W-:Y:S01]  /*52c0*/  FFMA R160, R161, UR15, -R205.reuse ;  /* 0x0000000fa1a07c23 */ /* 0x100fe200080008cd */
[----:B------:R-:W-:Y:S01]  /*52d0*/  F2FP.F16.F32.PACK_AB R152, R206, R208 ;  /* 0x000000d0ce98723e */ /* 0x000fe200000000ff */
[--C-:B------:R-:W-:Y:S01]  /*52e0*/  FFMA R161, R162, UR15, -R202.reuse ;  /* 0x0000000fa2a17c23 */ /* 0x100fe200080008ca */
[----:B------:R-:W-:Y:S01]  /*52f0*/  F2FP.F16.F32.PACK_AB R154, R203, R204 ;  /* 0x000000cccb9a723e */ /* 0x000fe200000000ff */
[--C-:B------:R-:W-:Y:S01]  /*5300*/  FFMA R162, R163, UR15, -R202.reuse ;  /* 0x0000000fa3a27c23 */ /* 0x100fe200080008ca */
[----:B------:R-:W-:Y:S01]  /*5310*/  FSETP.GEU.AND P3, PT, R157, -126, PT ;  /* 0xc2fc00009d00780b */ /* 0x000fe20003f6e000 */
[--C-:B------:R-:W-:Y:S01]  /*5320*/  FFMA R207, R166, UR15, -R202.reuse ;  /* 0x0000000fa6cf7c23 */ /* 0x100fe200080008ca */
[----:B------:R-:W-:Y:S01]  /*5330*/  WARPGROUP.ARRIVE ;  /* 0x00000000000079c5 */ /* 0x000fe20000000000 */
[----:B------:R-:W-:Y:S01]  /*5340*/  FSETP.GEU.AND P6, PT, R160, -126, PT ;  /* 0xc2fc0000a000780b */ /* 0x000fe20003fce000 */
[--C-:B------:R-:W-:Y:S01]  /*5350*/  FFMA R167, R167, UR15, -R202.reuse ;  /* 0x0000000fa7a77c23 */ /* 0x100fe200080008ca */
[----:B------:R-:W-:Y:S01]  /*5360*/  FSETP.GEU.AND P5, PT, R161, -126, PT ;  /* 0xc2fc0000a100780b */ /* 0x000fe20003fae000 */
[--C-:B------:R-:W-:Y:S01]  /*5370*/  FFMA R168, R168, UR15, -R205.reuse ;  /* 0x0000000fa8a87c23 */ /* 0x100fe200080008cd */
[----:B------:R-:W-:Y:S01]  /*5380*/  FSETP.GEU.AND P2, PT, R162, -126, PT ;  /* 0xc2fc0000a200780b */ /* 0x000fe20003f4e000 */
[----:B------:R-:W-:Y:S01]  /*5390*/  HGMMA.64x256x16.F32 R24, R152, gdesc[UR4].tnspB, R24, gsb0 ;  /* 0x43e0000498187df0 */ /* 0x000fe20008000818 */
[--C-:B------:R-:W-:Y:S01]  /*53a0*/  FFMA R172, R172, UR15, -R205.reuse ;  /* 0x0000000facac7c23 */ /* 0x100fe200080008cd */
[--C-:B------:R-:W-:Y:S01]  /*53b0*/  FFMA R175, R175, UR15, -R202.reuse ;  /* 0x0000000fafaf7c23 */ /* 0x100fe200080008ca */
[--C-:B------:R-:W-:Y:S01]  /*53c0*/  FFMA R177, R177, UR15, -R205.reuse ;  /* 0x0000000fb1b17c23 */ /* 0x100fe200080008cd */
[--C-:B------:R-:W-:Y:S01]  /*53d0*/  FFMA R176, R176, UR15, -R205.reuse ;  /* 0x0000000fb0b07c23 */ /* 0x100fe200080008cd */
[----:B------:R-:W-:Y:S01]  /*53e0*/  @!P3 FMUL R157, R157, 0.5 ;  /* 0x3f0000009d9db820 */ /* 0x000fe20000400000 */
[----:B------:R-:W-:Y:S01]  /*53f0*/  FFMA R178, R178, UR15, -R202 ;  /* 0x0000000fb2b27c23 */ /* 0x000fe200080008ca */
[--C-:B------:R-:W-:Y:S01]  /*5400*/  FFMA R180, R180, UR15, -R205.reuse ;  /* 0x0000000fb4b47c23 */ /* 0x100fe200080008cd */
[----:B------:R-:W-:Y:S01]  /*5410*/  @!P6 FMUL R160, R160, 0.5 ;  /* 0x3f000000a0a0e820 */ /* 0x000fe20000400000 */
[----:B------:R-:W-:Y:S01]  /*5420*/  FFMA R181, R181, UR15, -R205 ;  /* 0x0000000fb5b57c23 */ /* 0x000fe200080008cd */
[----:B------:R-:W-:Y:S01]  /*5430*/  @!P5 FMUL R161, R161, 0.5 ;  /* 0x3f000000a1a1d820 */ /* 0x000fe20000400000 */
[----:B------:R-:W1:Y:S01]  /*5440*/  MUFU.EX2 R157, R157 ;  /* 0x0000009d009d7308 */ /* 0x000e620000000800 */
[----:B------:R-:W-:Y:S01]  /*5450*/  @!P2 FMUL R162, R162, 0.5 ;  /* 0x3f000000a2a2a820 */ /* 0x000fe20000400000 */
[----:B------:R-:W-:Y:S01]  /*5460*/  FFMA R199, R199, R192, R208 ;  /* 0x000000c0c7c77223 */ /* 0x000fe200000000d0 */
[----:B------:R-:W-:Y:S01]  /*5470*/  FFMA R193, R198, R193, R201 ;  /* 0x000000c1c6c17223 */ /* 0x000fe200000000c9 */
[----:B------:R-:W-:-:S02]  /*5480*/  IADD3 R194, R194, 0x1, RZ ;  /* 0x00000001c2c27810 */ /* 0x000fc40007ffe0ff */
[----:B------:R-:W-:Y:S01]  /*5490*/  FADD R199, R199, R206 ;  /* 0x000000cec7c77221 */ /* 0x000fe20000000000 */
[----:B------:R-:W-:Y:S01]  /*54a0*/  FADD R193, R193, R200 ;  /* 0x000000c8c1c17221 */ /* 0x000fe20000000000 */
[----:B------:R-:W2:Y:S02]  /*54b0*/  MUFU.EX2 R160, R160 ;  /* 0x000000a000a07308 */ /* 0x000ea40000000800 */
[----:B------:R-:W-:Y:S01]  /*54c0*/  FADD R204, R199, R204 ;  /* 0x000000ccc7cc7221 */ /* 0x000fe20000000000 */
[----:B------:R-:W-:-:S03]  /*54d0*/  FADD R158, R193, R158 ;  /* 0x0000009ec19e7221 */ /* 0x000fc60000000000 */
[----:B------:R-:W-:Y:S01]  /*54e0*/  FADD R204, R204, R203 ;  /* 0x000000cbcccc7221 */ /* 0x000fe20000000000 */
[----:B------:R-:W-:Y:S01]  /*54f0*/  FADD R158, R158, R159 ;  /* 0x0000009f9e9e7221 */ /* 0x000fe20000000000 */
[----:B------:R-:W3:Y:S01]  /*5500*/  MUFU.EX2 R161, R161 ;  /* 0x000000a100a17308 */ /* 0x000ee20000000800 */
[----:B-1----:R-:W-:-:S07]  /*5510*/  @!P3 FMUL R157, R157, R157 ;  /* 0x0000009d9d9db220 */ /* 0x002fce0000400000 */
[----:B------:R-:W1:Y:S01]  /*5520*/  MUFU.EX2 R162, R162 ;  /* 0x000000a200a27308 */ /* 0x000e620000000800 */
[----:B--2---:R-:W-:Y:S01]  /*5530*/  @!P6 FMUL R160, R160, R160 ;  /* 0x000000a0a0a0e220 */ /* 0x004fe20000400000 */
[----:B------:R-:W-:Y:S01]  /*5540*/  FSETP.GEU.AND P6, PT, R207, -126, PT ;  /* 0xc2fc0000cf00780b */ /* 0x000fe20003fce000 */
[----:B---3--:R-:W-:Y:S01]  /*5550*/  @!P5 FMUL R161, R161, R161 ;  /* 0x000000a1a1a1d220 */ /* 0x008fe20000400000 */
[----:B------:R-:W-:-:S11]  /*5560*/  FSETP.GEU.AND P5, PT, R167, -126, PT ;  /* 0xc2fc0000a700780b */ /* 0x000fd60003fae000 */
[----:B------:R-:W-:Y:S01]  /*5570*/  @!P6 FMUL R207, R207, 0.5 ;  /* 0x3f000000cfcfe820 */ /* 0x000fe20000400000 */
[----:B-1----:R-:W-:Y:S01]  /*5580*/  @!P2 FMUL R162, R162, R162 ;  /* 0x000000a2a2a2a220 */ /* 0x002fe20000400000 */
[----:B------:R-:W-:Y:S01]  /*5590*/  @!P5 FMUL R167, R167, 0.5 ;  /* 0x3f000000a7a7d820 */ /* 0x000fe20000400000 */
[----:B------:R-:W-:Y:S02]  /*55a0*/  WARPGROUP.DEPBAR.LE gsb0, 0x0 ;  /* 0x00008000000079c5 */ /* 0x000fe40000010000 */
[--C-:B------:R-:W-:Y:S01]  /*55b0*/  FFMA R154, R164, UR15, -R205.reuse ;  /* 0x0000000fa49a7c23 */ /* 0x100fe200080008cd */
[----:B------:R-:W-:Y:S01]  /*55c0*/  FFMA R155, R165, UR15, -R205 ;  /* 0x0000000fa59b7c23 */ /* 0x000fe200080008cd */
[----:B------:R1:W2:Y:S01]  /*55d0*/  MUFU.EX2 R164, R167 ;  /* 0x000000a700a47308 */ /* 0x0002a20000000800 */
[----:B------:R-:W-:Y:S02]  /*55e0*/  IADD3 R152, R156, 0x80, RZ ;  /* 0x000000809c987810 */ /* 0x000fe40007ffe0ff */
[----:B------:R-:W-:-:S02]  /*55f0*/  FSETP.GEU.AND P4, PT, R154, -126, PT ;  /* 0xc2fc00009a00780b */ /* 0x000fc40003f8e000 */
[----:B------:R-:W-:Y:S02]  /*5600*/  FSETP.GEU.AND P3, PT, R155, -126, PT ;  /* 0xc2fc00009b00780b */ /* 0x000fe40003f6e000 */
[----:B------:R-:W-:Y:S01]  /*5610*/  MOV R153, 0x40000040 ;  /* 0x4000004000997802 */ /* 0x000fe20000000f00 */
[----:B------:R-:W3:Y:S01]  /*5620*/  MUFU.EX2 R165, R207 ;  /* 0x000000cf00a57308 */ /* 0x000ee20000000800 */
[----:B------:R-:W-:Y:S01]  /*5630*/  R2UR UR6, R152 ;  /* 0x00000000980672ca */ /* 0x000fe200000e0000 */
[----:B-1----:R-:W-:Y:S01]  /*5640*/  FFMA R167, R169, UR15, -R205 ;  /* 0x0000000fa9a77c23 */ /* 0x002fe200080008cd */
[----:B------:R-:W-:Y:S01]  /*5650*/  R2UR UR7, R153 ;  /* 0x00000000990772ca */ /* 0x000fe200000e0000 */
[--C-:B------:R-:W-:Y:S01]  /*5660*/  FFMA R169, R170, UR15, -R202.reuse ;  /* 0x0000000faaa97c23 */ /* 0x100fe200080008ca */
[----:B------:R-:W-:Y:S01]  /*5670*/  F2FP.F16.F32.PACK_AB R152, R160, R157 ;  /* 0x0000009da098723e */ /* 0x000fe200000000ff */
[----:B------:R-:W-:Y:S01]  /*5680*/  FFMA R170, R171, UR15, -R202 ;  /* 0x0000000fabaa7c23 */ /* 0x000fe200080008ca */
[----:B------:R-:W-:Y:S01]  /*5690*/  F2FP.F16.F32.PACK_AB R153, R162, R161 ;  /* 0x000000a1a299723e */ /* 0x000fe200000000ff */
[----:B------:R-:W-:Y:S01]  /*56a0*/  @!P4 FMUL R154, R154, 0.5 ;  /* 0x3f0000009a9ac820 */ /* 0x000fe20000400000 */
[----:B--2---:R-:W-:Y:S01]  /*56b0*/  @!P5 FMUL R164, R164, R164 ;  /* 0x000000a4a4a4d220 */ /* 0x004fe20000400000 */
[----:B------:R-:W-:Y:S01]  /*56c0*/  @!P3 FMUL R155, R155, 0.5 ;  /* 0x3f0000009b9bb820 */ /* 0x000fe20000400000 */
[----:B------:R-:W-:Y:S01]  /*56d0*/  FSETP.GEU.AND P5, PT, R169, -126, PT ;  /* 0xc2fc0000a900780b */ /* 0x000fe20003fae000 */
[----:B------:R-:W1:Y:S01]  /*56e0*/  MUFU.EX2 R166, R154 ;  /* 0x0000009a00a67308 */ /* 0x000e620000000800 */
[----:B------:R-:W-:Y:S01]  /*56f0*/  FSETP.GEU.AND P2, PT, R170, -126, PT ;  /* 0xc2fc0000aa00780b */ /* 0x000fe20003f4e000 */
[----:B------:R-:W-:Y:S01]  /*5700*/  FADD R157, R204, R157 ;  /* 0x0000009dcc9d7221 */ /* 0x000fe20000000000 */
[----:B------:R-:W-:Y:S01]  /*5710*/  FADD R161, R158, R161 ;  /* 0x000000a19ea17221 */ /* 0x000fe20000000000 */
[----:B---3--:R-:W-:Y:S01]  /*5720*/  @!P6 FMUL R165, R165, R165 ;  /* 0x000000a5a5a5e220 */ /* 0x008fe20000400000 */
[----:B------:R-:W-:Y:S01]  /*5730*/  FSETP.GEU.AND P6, PT, R167, -126, PT ;  /* 0xc2fc0000a700780b */ /* 0x000fe20003fce000 */
[----:B------:R-:W-:-:S02]  /*5740*/  FADD R157, R157, R160 ;  /* 0x000000a09d9d7221 */ /* 0x000fc40000000000 */
[----:B------:R2:W3:Y:S01]  /*5750*/  MUFU.EX2 R163, R155 ;  /* 0x0000009b00a37308 */ /* 0x0004e20000000800 */
[----:B------:R-:W-:-:S03]  /*5760*/  FADD R162, R161, R162 ;  /* 0x000000a2a1a27221 */ /* 0x000fc60000000000 */
[----:B------:R-:W-:Y:S02]  /*5770*/  @!P5 FMUL R169, R169, 0.5 ;  /* 0x3f000000a9a9d820 */ /* 0x000fe40000400000 */
[----:B------:R-:W-:Y:S01]  /*5780*/  @!P2 FMUL R170, R170, 0.5 ;  /* 0x3f000000aaaaa820 */ /* 0x000fe20000400000 */
[----:B-1----:R-:W-:Y:S01]  /*5790*/  @!P4 FMUL R166, R166, R166 ;  /* 0x000000a6a6a6c220 */ /* 0x002fe20000400000 */
[----:B--2---:R-:W-:Y:S02]  /*57a0*/  F2FP.F16.F32.PACK_AB R155, R164, R165 ;  /* 0x000000a5a49b723e */ /* 0x004fe400000000ff */
[----:B------:R-:W-:Y:S01]  /*57b0*/  @!P6 FMUL R167, R167, 0.5 ;  /* 0x3f000000a7a7e820 */ /* 0x000fe20000400000 */
[----:B------:R-:W1:Y:S01]  /*57c0*/  MUFU.EX2 R169, R169 ;  /* 0x000000a900a97308 */ /* 0x000e620000000800 */
[----:B------:R-:W-:Y:S01]  /*57d0*/  FSETP.GEU.AND P4, PT, R172, -126, PT ;  /* 0xc2fc0000ac00780b */ /* 0x000fe20003f8e000 */
[----:B------:R-:W-:Y:S01]  /*57e0*/  FADD R165, R162, R165 ;  /* 0x000000a5a2a57221 */ /* 0x000fe20000000000 */
[----:B---3--:R-:W-:Y:S01]  /*57f0*/  @!P3 FMUL R163, R163, R163 ;  /* 0x000000a3a3a3b220 */ /* 0x008fe20000400000 */
[----:B------:R-:W-:-:S02]  /*5800*/  FSETP.GEU.AND P3, PT, R168, -126, PT ;  /* 0xc2fc0000a800780b */ /* 0x000fc40003f6e000 */
[----:B------:R-:W-:Y:S02]  /*5810*/  FADD R164, R165, R164 ;  /* 0x000000a4a5a47221 */ /* 0x000fe40000000000 */
[----:B------:R-:W2:Y:S01]  /*5820*/  MUFU.EX2 R167, R167 ;  /* 0x000000a700a77308 */ /* 0x000ea20000000800 */
[----:B------:R-:W-:Y:S01]  /*5830*/  F2FP.F16.F32.PACK_AB R154, R163, R166 ;  /* 0x000000a6a39a723e */ /* 0x000fe200000000ff */
[----:B------:R-:W-:-:S03]  /*5840*/  FADD R166, R157, R166 ;  /* 0x000000a69da67221 */ /* 0x000fc60000000000 */
[----:B------:R-:W-:Y:S01]  /*5850*/  WARPGROUP.ARRIVE ;  /* 0x00000000000079c5 */ /* 0x000fe20000000000 */
[----:B------:R-:W-:Y:S02]  /*5860*/  @!P4 FMUL R172, R172, 0.5 ;  /* 0x3f000000acacc820 */ /* 0x000fe40000400000 */
[----:B------:R-:W3:Y:S01]  /*5870*/  MUFU.EX2 R170, R170 ;  /* 0x000000aa00aa7308 */ /* 0x000ee20000000800 */
[----:B-1----:R-:W-:Y:S01]  /*5880*/  @!P5 FMUL R169, R169, R169 ;  /* 0x000000a9a9a9d220 */ /* 0x002fe20000400000 */
[----:B------:R-:W-:Y:S01]  /*5890*/  FSETP.GEU.AND P5, PT, R175, -126, PT ;  /* 0xc2fc0000af00780b */ /* 0x000fe20003fae000 */
[----:B------:R-:W-:Y:S01]  /*58a0*/  @!P3 FMUL R168, R168, 0.5 ;  /* 0x3f000000a8a8b820 */ /* 0x000fe20000400000 */
[----:B------:R-:W-:Y:S01]  /*58b0*/  HGMMA.64x256x16.F32 R24, R152, gdesc[UR4].tnspB, R24, gsb0 ;  /* 0x43e0000498187df0 */ /* 0x000fe20008000818 */
[----:B------:R-:W-:-:S03]  /*58c0*/  FADD R163, R166, R163 ;  /* 0x000000a3a6a37221 */ /* 0x000fc60000000000 */
[----:B------:R-:W1:Y:S01]  /*58d0*/  MUFU.EX2 R172, R172 ;  /* 0x000000ac00ac7308 */ /* 0x000e620000000800 */
[----:B--2---:R-:W-:-:S06]  /*58e0*/  @!P6 FMUL R167, R167, R167 ;  /* 0x000000a7a7a7e220 */ /* 0x004fcc0000400000 */
[----:B------:R-:W-:Y:S01]  /*58f0*/  @!P5 FMUL R175, R175, 0.5 ;  /* 0x3f000000afafd820 */ /* 0x000fe20000400000 */
[----:B------:R-:W2:Y:S01]  /*5900*/  MUFU.EX2 R168, R168 ;  /* 0x000000a800a87308 */ /* 0x000ea20000000800 */
[----:B---3--:R-:W-:Y:S01]  /*5910*/  @!P2 FMUL R170, R170, R170 ;  /* 0x000000aaaaaaa220 */ /* 0x008fe20000400000 */
[----:B-1----:R-:W-:Y:S01]  /*5920*/  @!P4 FMUL R172, R172, R172 ;  /* 0x000000acacacc220 */ /* 0x002fe20000400000 */
[----:B------:R-:W-:Y:S01]  /*5930*/  FSETP.GEU.AND P4, PT, R180, -126, PT ;  /* 0xc2fc0000b400780b */ /* 0x000fe20003f8e000 */
[----:B--2---:R-:W-:-:S12]  /*5940*/  @!P3 FMUL R168, R168, R168 ;  /* 0x000000a8a8a8b220 */ /* 0x004fd80000400000 */
[----:B------:R-:W-:Y:S01]  /*5950*/  @!P4 FMUL R180, R180, 0.5 ;  /* 0x3f000000b4b4c820 */ /* 0x000fe20000400000 */
[----:B------:R-:W-:Y:S02]  /*5960*/  WARPGROUP.DEPBAR.LE gsb0, 0x0 ;  /* 0x00008000000079c5 */ /* 0x000fe40000010000 */
[----:B------:R-:W-:Y:S01]  /*5970*/  FFMA R154, R173, UR15, -R205 ;  /* 0x0000000fad9a7c23 */ /* 0x000fe200080008cd */
[----:B------:R-:W-:Y:S01]  /*5980*/  FFMA R155, R174, UR15, -R202 ;  /* 0x0000000fae9b7c23 */ /* 0x000fe200080008ca */
[----:B------:R-:W1:Y:S01]  /*5990*/  MUFU.EX2 R173, R175 ;  /* 0x000000af00ad7308 */ /* 0x000e620000000800 */
[----:B------:R-:W-:Y:S02]  /*59a0*/  IADD3 R152, R156, 0x100, RZ ;  /* 0x000001009c987810 */ /* 0x000fe40007ffe0ff */
[----:B------:R-:W-:Y:S02]  /*59b0*/  FSETP.GEU.AND P3, PT, R154, -126, PT ;  /* 0xc2fc00009a00780b */ /* 0x000fe40003f6e000 */
[----:B------:R-:W-:-:S02]  /*59c0*/  FSETP.GEU.AND P6, PT, R155, -126, PT ;  /* 0xc2fc00009b00780b */ /* 0x000fc40003fce000 */
[----:B------:R-:W-:Y:S02]  /*59d0*/  MOV R153, 0x40000040 ;  /* 0x4000004000997802 */ /* 0x000fe40000000f00 */
[----:B------:R-:W-:Y:S02]  /*59e0*/  R2UR UR6, R152 ;  /* 0x00000000980672ca */ /* 0x000fe400000e0000 */
[----:B------:R-:W-:Y:S02]  /*59f0*/  R2UR UR7, R153 ;  /* 0x00000000990772ca */ /* 0x000fe400000e0000 */
[----:B------:R-:W-:Y:S01]  /*5a00*/  F2FP.F16.F32.PACK_AB R152, R167, R168 ;  /* 0x000000a8a798723e */ /* 0x000fe200000000ff */
[----:B------:R-:W-:Y:S01]  /*5a10*/  FADD R168, R163, R168 ;  /* 0x000000a8a3a87221 */ /* 0x000fe20000000000 */
[----:B------:R-:W-:Y:S01]  /*5a20*/  F2FP.F16.F32.PACK_AB R153, R170, R169 ;  /* 0x000000a9aa99723e */ /* 0x000fe200000000ff */
[----:B------:R-:W-:Y:S01]  /*5a30*/  @!P3 FMUL R154, R154, 0.5 ;  /* 0x3f0000009a9ab820 */ /* 0x000fe20000400000 */
[----:B-1----:R-:W-:Y:S01]  /*5a40*/  @!P5 FMUL R173, R173, R173 ;  /* 0x000000adadadd220 */ /* 0x002fe20000400000 */
[----:B------:R-:W-:Y:S01]  /*5a50*/  @!P6 FMUL R155, R155, 0.5 ;  /* 0x3f0000009b9be820 */ /* 0x000fe20000400000 */
[----:B------:R-:W-:Y:S01]  /*5a60*/  FSETP.GEU.AND P5, PT, R178, -126, PT ;  /* 0xc2fc0000b200780b */ /* 0x000fe20003fae000 */
[----:B------:R-:W1:Y:S01]  /*5a70*/  MUFU.EX2 R171, R154 ;  /* 0x0000009a00ab7308 */ /* 0x000e620000000800 */
[----:B------:R-:W-:Y:S01]  /*5a80*/  FADD R169, R164, R169 ;  /* 0x000000a9a4a97221 */ /* 0x000fe20000000000 */
[----:B------:R-:W-:-:S03]  /*5a90*/  FADD R167, R168, R167 ;  /* 0x000000a7a8a77221 */ /* 0x000fc60000000000 */
[----:B------:R-:W-:-:S03]  /*5aa0*/  FADD R169, R169, R170 ;  /* 0x000000aaa9a97221 */ /* 0x000fc60000000000 */
[----:B------:R-:W2:Y:S04]  /*5ab0*/  MUFU.EX2 R174, R155 ;  /* 0x0000009b00ae7308 */ /* 0x000ea80000000800 */
[----:B------:R-:W-:-:S04]  /*5ac0*/  @!P5 FMUL R178, R178, 0.5 ;  /* 0x3f000000b2b2d820 */ /* 0x000fc80000400000 */
[----:B------:R-:W3:Y:S01]  /*5ad0*/  MUFU.EX2 R207, R178 ;  /* 0x000000b200cf7308 */ /* 0x000ee20000000800 */
[----:B-1----:R-:W-:Y:S01]  /*5ae0*/  @!P3 FMUL R171, R171, R171 ;  /* 0x000000abababb220 */ /* 0x002fe20000400000 */
[----:B------:R-:W-:-:S04]  /*5af0*/  FSETP.GEU.AND P3, PT, R176, -126, PT ;  /* 0xc2fc0000b000780b */ /* 0x000fc80003f6e000 */
[----:B------:R-:W-:Y:S01]  /*5b00*/  F2FP.F16.F32.PACK_AB R154, R171, R172 ;  /* 0x000000acab9a723e */ /* 0x000fe200000000ff */
[----:B------:R-:W-:Y:S01]  /*5b10*/  FADD R172, R167, R172 ;  /* 0x000000aca7ac7221 */ /* 0x000fe20000000000 */
[----:B--2---:R-:W-:Y:S01]  /*5b20*/  @!P6 FMUL R174, R174, R174 ;  /* 0x000000aeaeaee220 */ /* 0x004fe20000400000 */
[----:B------:R-:W-:Y:S02]  /*5b30*/  FSETP.GEU.AND P6, PT, R177, -126, PT ;  /* 0xc2fc0000b100780b */ /* 0x000fe40003fce000 */
[----:B------:R-:W-:Y:S02]  /*5b40*/  FADD R172, R172, R171 ;  /* 0x000000abacac7221 */ /* 0x000fe40000000000 */
[----:B------:R-:W-:Y:S02]  /*5b50*/  F2FP.F16.F32.PACK_AB R155, R173, R174 ;  /* 0x000000aead9b723e */ /* 0x000fe400000000ff */
[----:B------:R-:W-:Y:S01]  /*5b60*/  @!P3 FMUL R176, R176, 0.5 ;  /* 0x3f000000b0b0b820 */ /* 0x000fe20000400000 */
[----:B------:R-:W-:Y:S01]  /*5b70*/  FADD R174, R169, R174 ;  /* 0x000000aea9ae7221 */ /* 0x000fe20000000000 */
[----:B---3--:R-:W-:Y:S01]  /*5b80*/  @!P5 FMUL R207, R207, R207 ;  /* 0x000000cfcfcfd220 */ /* 0x008fe20000400000 */
[----:B------:R-:W-:Y:S01]  /*5b90*/  WARPGROUP.ARRIVE ;  /* 0x00000000000079c5 */ /* 0x000fe20000000000 */
[----:B------:R-:W1:Y:S01]  /*5ba0*/  MUFU.EX2 R175, R176 ;  /* 0x000000b000af7308 */ /* 0x000e620000000800 */
[----:B------:R-:W-:-:S02]  /*5bb0*/  FADD R174, R174, R173 ;  /* 0x000000adaeae7221 */ /* 0x000fc40000000000 */
[----:B------:R-:W-:Y:S02]  /*5bc0*/  @!P6 FMUL R177, R177, 0.5 ;  /* 0x3f000000b1b1e820 */ /* 0x000fe40000400000 */
[----:B------:R-:W-:Y:S01]  /*5bd0*/  HGMMA.64x256x16.F32 R24, R152, gdesc[UR4].tnspB, R24, gsb0 ;  /* 0x43e0000498187df0 */ /* 0x000fe20008000818 */
[----:B------:R-:W-:-:S03]  /*5be0*/  FADD R174, R174, R207 ;  /* 0x000000cfaeae7221 */ /* 0x000fc60000000000 */
[----:B------:R-:W2:Y:S01]  /*5bf0*/  MUFU.EX2 R177, R177 ;  /* 0x000000b100b17308 */ /* 0x000ea20000000800 */
[----:B-1----:R-:W-:Y:S01]  /*5c00*/  @!P3 FMUL R175, R175, R175 ;  /* 0x000000afafafb220 */ /* 0x002fe20000400000 */
[----:B------:R-:W-:-:S03]  /*5c10*/  FSETP.GEU.AND P3, PT, R181, -126, PT ;  /* 0xc2fc0000b500780b */ /* 0x000fc60003f6e000 */
[----:B------:R-:W-:Y:S01]  /*5c20*/  FADD R172, R172, R175 ;  /* 0x000000afacac7221 */ /* 0x000fe20000000000 */
[----:B--2---:R-:W-:-:S09]  /*5c30*/  @!P6 FMUL R177, R177, R177 ;  /* 0x000000b1b1b1e220 */ /* 0x004fd20000400000 */
[----:B------:R-:W-:Y:S01]  /*5c40*/  @!P3 FMUL R181, R181, 0.5 ;  /* 0x3f000000b5b5b820 */ /* 0x000fe20000400000 */
[----:B------:R-:W-:-:S03]  /*5c50*/  FADD R172, R172, R177 ;  /* 0x000000b1acac7221 */ /* 0x000fc60000000000 */
[----:B------:R-:W1:Y:S02]  /*5c60*/  MUFU.EX2 R176, R181 ;  /* 0x000000b500b07308 */ /* 0x000e640000000800 */
[----:B-1----:R-:W-:Y:S01]  /*5c70*/  @!P3 FMUL R176, R176, R176 ;  /* 0x000000b0b0b0b220 */ /* 0x002fe20000400000 */
[----:B------:R-:W-:Y:S02]  /*5c80*/  WARPGROUP.DEPBAR.LE gsb0, 0x0 ;  /* 0x00008000000079c5 */ /* 0x000fe40000010000 */
[--C-:B------:R-:W-:Y:S01]  /*5c90*/  FFMA R152, R179, UR15, -R202.reuse ;  /* 0x0000000fb3987c23 */ /* 0x100fe200080008ca */
[--C-:B------:R-:W-:Y:S01]  /*5ca0*/  FFMA R154, R182, UR15, -R202.reuse ;  /* 0x0000000fb69a7c23 */ /* 0x100fe200080008ca */
[----:B------:R-:W-:Y:S01]  /*5cb0*/  FFMA R202, R183, UR15, -R202 ;  /* 0x0000000fb7ca7c23 */ /* 0x000fe200080008ca */
[----:B------:R-:W1:Y:S01]  /*5cc0*/  MUFU.EX2 R179, R180 ;  /* 0x000000b400b37308 */ /* 0x000e620000000800 */
[----:B------:R-:W-:Y:S02]  /*5cd0*/  MOV R153, 0x40000040 ;  /* 0x4000004000997802 */ /* 0x000fe40000000f00 */
[----:B------:R-:W-:-:S02]  /*5ce0*/  FSETP.GEU.AND P2, PT, R152, -126, PT ;  /* 0xc2fc00009800780b */ /* 0x000fc40003f4e000 */
[----:B------:R-:W-:Y:S02]  /*5cf0*/  FSETP.GEU.AND P6, PT, R154, -126, PT ;  /* 0xc2fc00009a00780b */ /* 0x000fe40003fce000 */
[----:B------:R-:W-:Y:S02]  /*5d00*/  FSETP.GEU.AND P5, PT, R202, -126, PT ;  /* 0xc2fc0000ca00780b */ /* 0x000fe40003fae000 */
[----:B------:R-:W-:-:S07]  /*5d10*/  R2UR UR7, R153 ;  /* 0x00000000990772ca */ /* 0x000fce00000e0000 */
[----:B------:R-:W-:Y:S01]  /*5d20*/  @!P2 FMUL R152, R152, 0.5 ;  /* 0x3f0000009898a820 */ /* 0x000fe20000400000 */
[----:B-1----:R-:W-:Y:S01]  /*5d30*/  @!P4 FMUL R179, R179, R179 ;  /* 0x000000b3b3b3c220 */ /* 0x002fe20000400000 */
[----:B------:R-:W-:Y:S02]  /*5d40*/  @!P6 FMUL R154, R154, 0.5 ;  /* 0x3f0000009a9ae820 */ /* 0x000fe40000400000 */
[----:B------:R-:W-:Y:S01]  /*5d50*/  @!P5 FMUL R202, R202, 0.5 ;  /* 0x3f000000cacad820 */ /* 0x000fe20000400000 */
[----:B------:R1:W2:Y:S01]  /*5d60*/  MUFU.EX2 R182, R152 ;  /* 0x0000009800b67308 */ /* 0x0002a20000000800 */
[----:B------:R-:W-:-:S04]  /*5d70*/  FADD R172, R172, R179 ;  /* 0x000000b3acac7221 */ /* 0x000fc80000000000 */
[----:B------:R-:W-:-:S03]  /*5d80*/  FADD R192, R172, R176 ;  /* 0x000000b0acc07221 */ /* 0x000fc60000000000 */
[----:B------:R3:W4:Y:S01]  /*5d90*/  MUFU.EX2 R183, R154 ;  /* 0x0000009a00b77308 */ /* 0x0007220000000800 */
[----:B-1----:R-:W-:-:S04]  /*5da0*/  IADD3 R152, R156, 0x180, RZ ;  /* 0x000001809c987810 */ /* 0x002fc80007ffe0ff */
[----:B------:R-:W-:Y:S02]  /*5db0*/  R2UR UR6, R152 ;  /* 0x00000000980672ca */ /* 0x000fe400000e0000 */
[----:B------:R-:W-:Y:S01]  /*5dc0*/  F2FP.F16.F32.PACK_AB R152, R177, R175 ;  /* 0x000000afb198723e */ /* 0x000fe200000000ff */
[----:B------:R-:W1:Y:S01]  /*5dd0*/  MUFU.EX2 R178, R202 ;  /* 0x000000ca00b27308 */ /* 0x000e620000000800 */
[----:B--2---:R-:W-:Y:S01]  /*5de0*/  @!P2 FMUL R182, R182, R182 ;  /* 0x000000b6b6b6a220 */ /* 0x004fe20000400000 */
[----:B---3--:R-:W-:Y:S02]  /*5df0*/  F2FP.F16.F32.PACK_AB R154, R176, R179 ;  /* 0x000000b3b09a723e */ /* 0x008fe400000000ff */
[----:B------:R-:W-:Y:S01]  /*5e00*/  ISETP.NE.AND P2, PT, R194, 0x4, PT ;  /* 0x00000004c200780c */ /* 0x000fe20003f45270 */
[----:B------:R-:W-:Y:S01]  /*5e10*/  FADD R174, R174, R182 ;  /* 0x000000b6aeae7221 */ /* 0x000fe20000000000 */
[----:B------:R-:W-:Y:S02]  /*5e20*/  F2FP.F16.F32.PACK_AB R153, R182, R207 ;  /* 0x000000cfb699723e */ /* 0x000fe400000000ff */
[----:B------:R-:W-:Y:S01]  /*5e30*/  SEL R194, R194, RZ, P2 ;  /* 0x000000ffc2c27207 */ /* 0x000fe20001000000 */
[----:B----4-:R-:W-:-:S04]  /*5e40*/  @!P6 FMUL R183, R183, R183 ;  /* 0x000000b7b7b7e220 */ /* 0x010fc80000400000 */
[----:B------:R-:W-:Y:S01]  /*5e50*/  FADD R174, R174, R183 ;  /* 0x000000b7aeae7221 */ /* 0x000fe20000000000 */
[----:B-1----:R-:W-:-:S04]  /*5e60*/  @!P5 FMUL R178, R178, R178 ;  /* 0x000000b2b2b2d220 */ /* 0x002fc80000400000 */
[----:B------:R-:W-:Y:S01]  /*5e70*/  FADD R193, R174, R178 ;  /* 0x000000b2aec17221 */ /* 0x000fe20000000000 */
[----:B------:R-:W-:-:S04]  /*5e80*/  F2FP.F16.F32.PACK_AB R155, R178, R183 ;  /* 0x000000b7b29b723e */ /* 0x000fc800000000ff */
[----:B------:R-:W-:-:S06]  /*5e90*/  WARPGROUP.ARRIVE ;  /* 0x00000000000079c5 */ /* 0x000fcc0000000000 */
[----:B------:R-:W-:Y:S03]  /*5ea0*/  HGMMA.64x256x16.F32 R24, R152, gdesc[UR4].tnspB, R24, gsb0 ;  /* 0x43e0000498187df0 */ /* 0x000fe60008000818 */
[----:B------:R-:W-:Y:S02]  /*5eb0*/  WARPGROUP.DEPBAR.LE gsb0, 0x0 ;  /* 0x00008000000079c5 */ /* 0x000fe40000010000 */
[----:B------:R-:W-:-:S04]  /*5ec0*/  LEA R152, R194, R19, 0x3 ;  /* 0x00000013c2987211 */ /* 0x000fc800078e18ff */
[----:B------:R-:W-:-:S04]  /*5ed0*/  PRMT R152, RZ, 0x654, R152 ;  /* 0x00000654ff987816 */ /* 0x000fc80000000098 */
[----:B------:R1:W-:Y:S01]  /*5ee0*/  SYNCS.ARRIVE.TRANS64.RED.A1T0 RZ, [R152+URZ], RZ ;  /* 0x000000ff98ff79a7 */ /* 0x0003e2000810043f */
[----:B------:R-:W-:Y:S05]  /*5ef0*/  @P1 BRA `(.L_x_32) ;  /* 0x0000000000e41947 */ /* 0x000fea0003800000 */
[----:B------:R-:W-:Y:S01]  /*5f00*/  ISETP.LT.OR P1, PT, R196, 0x1, !P0 ;  /* 0x00000001c400780c */ /* 0x000fe20004721670 */
[----:B------:R-:W-:-:S12]  /*5f10*/  BSSY B0, `(.L_x_33) ;  /* 0x0000036000007945 */ /* 0x000fd80003800000 */
[----:B------:R-:W-:Y:S05]  /*5f20*/  @P1 BRA `(.L_x_34) ;  /* 0x0000000000d01947 */ /* 0x000fea0003800000 */
[----:B-1----:R-:W-:Y:S02]  /*5f30*/  LEA R152, R5, R16, 0x3 ;  /* 0x0000001005987211 */ /* 0x002fe400078e18ff */
[----:B------:R-:W-:Y:S02]  /*5f40*/  SHF.L.U32 R153, R0, 0x1f, RZ ;  /* 0x0000001f00997819 */ /* 0x000fe400000006ff */
[----:B------:R-:W-:Y:S02]  /*5f50*/  ISETP.NE.AND P2, PT, R17, RZ, PT ;  /* 0x000000ff1100720c */ /* 0x000fe40003f45270 */
[----:B------:R-:W1:Y:S02]  /*5f60*/  SYNCS.PHASECHK.TRANS64.TRYWAIT P1, [R152+URZ+0x28020], R153 ;  /* 0x02802099980075a7 */ /* 0x000e64000802017f */
[----:B-1----:R-:W-:Y:S09]  /*5f70*/  @!P1 BRA `(.L_x_35) ;  /* 0x0000003000b09947 */ /* 0x002ff20003800000 */
.L_x_82:
[----:B------:R-:W-:Y:S05]  /*5f80*/  @P2 BRA `(.L_x_36) ;  /* 0x0000000000142947 */ /* 0x000fea0003800000 */
[----:B------:R-:W-:Y:S02]  /*5f90*/  LOP3.LUT P1, RZ, R18, 0x1f, RZ, 0xc0, !PT ;  /* 0x0000001f12ff7812 */ /* 0x000fe4000782c0ff */
[----:B-1----:R-:W-:-:S04]  /*5fa0*/  MOV R153, 0x8000 ;  /* 0x0000800000997802 */ /* 0x002fc80000000f00 */
[----:B------:R2:W-:Y:S07]  /*5fb0*/  SYNCS.ARRIVE.TRANS64 RZ, [R152+URZ+0x28000], R153 ;  /* 0x0280009998ff79a7 */ /* 0x0005ee000800003f */
[----:B------:R-:W-:Y:S05]  /*5fc0*/  @!P1 BRA `(.L_x_36) ;  /* 0x0000000000049947 */ /* 0x000fea0003800000 */
[----:B------:R-:W-:Y:S01]  /*5fd0*/  BPT.TRAP 0x1 ;  /* 0x000000040000795c */ /* 0x000fe20000300000 */
.L_x_36:
        /* <DEDUP_REMOVED lines=17> */
[----:B------:R-:W-:Y:S01]  /*60f0*/  UIADD3 UR33, UR33, 0x28000, URZ ;  /* 0x0002800021217890 */ /* 0x000fe2000fffe03f */
[----:B------:R-:W-:Y:S01]  /*6100*/  IADD3 R2, R2, 0x1, RZ ;  /* 0x0000000102027810 */ /* 0x000fe20007ffe0ff */
[----:B------:R-:W-:Y:S01]  /*6110*/  UIADD3 UR32, UR8, 0x8000, URZ ;  /* 0x0000800008207890 */ /* 0x000fe2000fffe03f */
[----:B------:R-:W-:Y:S01]  /*6120*/  ISETP.NE.AND P1, PT, R5, 0x4, PT ;  /* 0x000000040500780c */ /* 0x000fe20003f25270 */
[----:B------:R-:W-:-:S02]  /*6130*/  UIADD3 UR24, UR8, 0xa000, URZ ;  /* 0x0000a00008187890 */ /* 0x000fc4000fffe03f */
        /* <DEDUP_REMOVED lines=18> */
[----:B--2---:R-:W-:-:S03]  /*6260*/  NOP ;  /* 0x0000000000007918 */ /* 0x004fc60000000000 */
.L_x_34:
[----:B------:R-:W-:Y:S05]  /*6270*/  BSYNC B0 ;  /* 0x0000000000007941 */ /* 0x000fea0003800000 */
.L_x_33:
[----:B------:R-:W-:-:S07]  /*6280*/  IADD3 R196, R196, -0x1, RZ ;  /* 0xffffffffc4c47810 */ /* 0x000fce0007ffe0ff */
.L_x_32:
[----:B------:R-:W-:Y:S02]  /*6290*/  ISETP.GT.AND P3, PT, R195, 0x2, PT ;  /* 0x00000002c300780c */ /* 0x000fe40003f64270 */
[----:B------:R-:W-:Y:S02]  /*62a0*/  IADD3 R197, R197, 0x1, RZ ;  /* 0x00000001c5c57810 */ /* 0x000fe40007ffe0ff */
[----:B------:R-:W-:Y:S02]  /*62b0*/  IADD3 R194, R194, 0x1, RZ ;  /* 0x00000001c2c27810 */ /* 0x000fe40007ffe0ff */
[----:B------:R-:W-:Y:S02]  /*62c0*/  ISETP.NE.AND P1, PT, R197, 0x4, PT ;  /* 0x00000004c500780c */ /* 0x000fe40003f25270 */
[----:B------:R-:W-:Y:S02]  /*62d0*/  ISETP.NE.AND P2, PT, R194, 0x4, PT ;  /* 0x00000004c200780c */ /* 0x000fe40003f45270 */
[----:B-1----:R-:W-:-:S02]  /*62e0*/  SEL R152, RZ, 0x1, P1 ;  /* 0x00000001ff987807 */ /* 0x002fc40000800000 */
[----:B------:R-:W-:Y:S02]  /*62f0*/  IADD3 R195, R195, -0x1, RZ ;  /* 0xffffffffc3c37810 */ /* 0x000fe40007ffe0ff */
[----:B------:R-:W-:Y:S02]  /*6300*/  LOP3.LUT R7, R7, R152, RZ, 0x3c, !PT ;  /* 0x0000009807077212 */ /* 0x000fe400078e3cff */
[----:B------:R-:W-:Y:S02]  /*6310*/  MOV R201, R6 ;  /* 0x0000000600c97202 */ /* 0x000fe40000000f00 */
[----:B------:R-:W-:Y:S02]  /*6320*/  MOV R199, R3 ;  /* 0x0000000300c77202 */ /* 0x000fe40000000f00 */
[----:B------:R-:W-:Y:S02]  /*6330*/  SEL R197, R197, RZ, P1 ;  /* 0x000000ffc5c57207 */ /* 0x000fe40000800000 */
[----:B------:R-:W-:Y:S01]  /*6340*/  SEL R194, R194, RZ, P2 ;  /* 0x000000ffc2c27207 */ /* 0x000fe20001000000 */
[----:B------:R-:W-:Y:S06]  /*6350*/  @P3 BRA `(.L_x_37) ;  /* 0xffffffd000e43947 */ /* 0x000fec000383ffff */
.L_x_24:
[----:B------:R-:W-:Y:S05]  /*6360*/  WARPSYNC.ALL ;  /* 0x0000000000007948 */ /* 0x000fea0003800000 */
[----:B------:R-:W2:Y:S01]  /*6370*/  SHFL.BFLY PT, R5, R192, 0x1, 0x1f ;  /* 0x0c201f00c0057f89 */ /* 0x000ea200000e0000 */
[----:B------:R-:W-:Y:S01]  /*6380*/  BSSY B0, `(.L_x_38) ;  /* 0x0000022000007945 */ /* 0x000fe20003800000 */
[----:B------:R-:W-:Y:S02]  /*6390*/  MOV R7, 0x7f800000 ;  /* 0x7f80000000077802 */ /* 0x000fe40000000f00 */
[----:B------:R-:W3:Y:S01]  /*63a0*/  SHFL.BFLY PT, R0, R193, 0x1, 0x1f ;  /* 0x0c201f00c1007f89 */ /* 0x000ee200000e0000 */
[----:B------:R-:W-:-:S02]  /*63b0*/  MOV R153, 0x3f800000 ;  /* 0x3f80000000997802 */ /* 0x000fc40000000f00 */
[----:B------:R-:W-:Y:S01]  /*63c0*/  MOV R19, 0x7f800000 ;  /* 0x7f80000000137802 */ /* 0x000fe20000000f00 */
[----:B--2---:R-:W-:Y:S01]  /*63d0*/  FADD R5, R5, R192 ;  /* 0x000000c005057221 */ /* 0x004fe20000000000 */
[----:B---3--:R-:W-:-:S04]  /*63e0*/  FADD R157, R0, R193 ;  /* 0x000000c1009d7221 */ /* 0x008fc80000000000 */
[----:B------:R-:W2:Y:S01]  /*63f0*/  SHFL.BFLY PT, R2, R5, 0x2, 0x1f ;  /* 0x0c401f0005027f89 */ /* 0x000ea200000e0000 */
[----:B------:R-:W-:-:S03]  /*6400*/  MOV R0, 0x3f800000 ;  /* 0x3f80000000007802 */ /* 0x000fc60000000f00 */
[----:B------:R-:W1:Y:S01]  /*6410*/  SHFL.BFLY PT, R158, R157, 0x2, 0x1f ;  /* 0x0c401f009d9e7f89 */ /* 0x000e6200000e0000 */
[C---:B--2---:R-:W-:Y:S01]  /*6420*/  FSETP.NE.AND P0, PT, R5.reuse, -R2, PT ;  /* 0x800000020500720b */ /* 0x044fe20003f05000 */
[----:B------:R-:W-:Y:S01]  /*6430*/  FADD R2, R5, R2 ;  /* 0x0000000205027221 */ /* 0x000fe20000000000 */
[----:B-1----:R-:W-:-:S11]  /*6440*/  FADD R152, R157, R158 ;  /* 0x0000009e9d987221 */ /* 0x002fd60000000000 */
[----:B------:R-:W-:Y:S05]  /*6450*/  @!P0 BRA `(.L_x_39) ;  /* 0x0000000000508947 */ /* 0x000fea0003800000 */
[----:B------:R-:W-:Y:S01]  /*6460*/  IADD3 R0, R2, 0x1800000, RZ ;  /* 0x0180000002007810 */ /* 0x000fe20007ffe0ff */
[----:B------:R-:W-:Y:S03]  /*6470*/  BSSY B1, `(.L_x_40) ;  /* 0x000000b000017945 */ /* 0x000fe60003800000 */
[----:B------:R-:W-:-:S04]  /*6480*/  LOP3.LUT R0, R0, 0x7f800000, RZ, 0xc0, !PT ;  /* 0x7f80000000007812 */ /* 0x000fc800078ec0ff */
[----:B------:R-:W-:-:S13]  /*6490*/  ISETP.GT.U32.AND P0, PT, R0, 0x1ffffff, PT ;  /* 0x01ffffff0000780c */ /* 0x000fda0003f04070 */
[----:B------:R-:W-:Y:S05]  /*64a0*/  @P0 BRA `(.L_x_41) ;  /* 0x00000000000c0947 */ /* 0x000fea0003800000 */
[----:B------:R-:W-:-:S07]  /*64b0*/  MOV R4, 0x64d0 ;  /* 0x000064d000047802 */ /* 0x000fce0000000f00 */
[----:B------:R-:W-:Y:S05]  /*64c0*/  CALL.REL.NOINC `($__internal_0_$__cuda_sm20_rcp_rn_f32_slowpath) ;  /* 0x0000002c00707944 */ /* 0x000fea0003c00000 */
[----:B------:R-:W-:Y:S05]  /*64d0*/  BRA `(.L_x_42) ;  /* 0x0000000000107947 */ /* 0x000fea0003800000 */
.L_x_41:
[----:B------:R-:W1:Y:S02]  /*64e0*/  MUFU.RCP R5, R2 ;  /* 0x0000000200057308 */ /* 0x000e640000001000 */
[----:B-1----:R-:W-:-:S04]  /*64f0*/  FFMA R0, R2, R5, -1 ;  /* 0xbf80000002007423 */ /* 0x002fc80000000005 */
[----:B------:R-:W-:-:S04]  /*6500*/  FADD.FTZ R0, -R0, -RZ ;  /* 0x800000ff00007221 */ /* 0x000fc80000010100 */
[----:B------:R-:W-:-:S07]  /*6510*/  FFMA R0, R5, R0, R5 ;  /* 0x0000000005007223 */ /* 0x000fce0000000005 */
.L_x_42:
[----:B------:R-:W-:Y:S05]  /*6520*/  BSYNC B1 ;  /* 0x0000000000017941 */ /* 0x000fea0003800000 */
.L_x_40:
[----:B------:R-:W-:Y:S01]  /*6530*/  FSETP.GEU.AND P0, PT, |R2|, 1.175494350822287508e-38, PT ;  /* 0x008000000200780b */ /* 0x000fe20003f0e200 */
[----:B------:R-:W-:-:S12]  /*6540*/  ULDC UR6, c[0x0][0x600] ;  /* 0x0001800000067ab9 */ /* 0x000fd80000000800 */
[----:B------:R-:W-:-:S04]  /*6550*/  @!P0 FMUL R2, R2, 16777216 ;  /* 0x4b80000002028820 */ /* 0x000fc80000400000 */
[----:B------:R-:W1:Y:S02]  /*6560*/  MUFU.LG2 R4, R2 ;  /* 0x0000000200047308 */ /* 0x000e640000000c00 */
[----:B-1----:R-:W-:-:S04]  /*6570*/  @!P0 FADD R4, R4, -24 ;  /* 0xc1c0000004048421 */ /* 0x002fc80000000000 */
[----:B------:R-:W-:-:S04]  /*6580*/  FMUL R19, R4, 0.69314718246459960938 ;  /* 0x3f31721804137820 */ /* 0x000fc80000400000 */
[----:B------:R-:W-:-:S07]  /*6590*/  FFMA R19, R6, UR6, R19 ;  /* 0x0000000606137c23 */ /* 0x000fce0008000013 */
.L_x_39:
[----:B------:R-:W-:Y:S05]  /*65a0*/  BSYNC B0 ;  /* 0x0000000000007941 */ /* 0x000fea0003800000 */
.L_x_38:
[----:B------:R-:W-:Y:S01]  /*65b0*/  FSETP.NE.AND P0, PT, R157, -R158, PT ;  /* 0x8000009e9d00720b */ /* 0x000fe20003f05000 */
[----:B------:R-:W-:Y:S01]  /*65c0*/  ULDC UR4, c[0x0][0x608] ;  /* 0x0001820000047ab9 */ /* 0x000fe20000000800 */
[----:B------:R-:W-:Y:S01]  /*65d0*/  BSSY B0, `(.L_x_43) ;  /* 0x0000059000007945 */ /* 0x000fe20003800000 */
[----:B------:R-:W-:-:S04]  /*65e0*/  FMUL R0, R0, UR4 ;  /* 0x0000000400007c20 */ /* 0x000fc80008400000 */
        /* <DEDUP_REMOVED lines=64> */
[----:B------:R-:W-:Y:S06]  /*69f0*/  @!P0 BRA `(.L_x_44) ;  /* 0x0000000000588947 */ /* 0x000fec0003800000 */
[----:B------:R-:W-:Y:S01]  /*6a00*/  IADD3 R0, R152, 0x1800000, RZ ;  /* 0x0180000098007810 */ /* 0x000fe20007ffe0ff */
[----:B------:R-:W-:Y:S03]  /*6a10*/  BSSY B1, `(.L_x_45) ;  /* 0x000000d000017945 */ /* 0x000fe60003800000 */
[----:B------:R-:W-:-:S04]  /*6a20*/  LOP3.LUT R0, R0, 0x7f800000, RZ, 0xc0, !PT ;  /* 0x7f80000000007812 */ /* 0x000fc800078ec0ff */
[----:B------:R-:W-:-:S13]  /*6a30*/  ISETP.GT.U32.AND P0, PT, R0, 0x1ffffff, PT ;  /* 0x01ffffff0000780c */ /* 0x000fda0003f04070 */
[----:B------:R-:W-:Y:S05]  /*6a40*/  @P0 BRA `(.L_x_46) ;  /* 0x0000000000140947 */ /* 0x000fea0003800000 */
[----:B------:R-:W-:Y:S02]  /*6a50*/  MOV R2, R152 ;  /* 0x0000009800027202 */ /* 0x000fe40000000f00 */
[----:B------:R-:W-:-:S07]  /*6a60*/  MOV R4, 0x6a80 ;  /* 0x00006a8000047802 */ /* 0x000fce0000000f00 */
[----:B------:R-:W-:Y:S05]  /*6a70*/  CALL.REL.NOINC `($__internal_0_$__cuda_sm20_rcp_rn_f32_slowpath) ;  /* 0x0000002800047944 */ /* 0x000fea0003c00000 */
[----:B------:R-:W-:Y:S01]  /*6a80*/  MOV R153, R0 ;  /* 0x0000000000997202 */ /* 0x000fe20000000f00 */
[----:B------:R-:W-:Y:S06]  /*6a90*/  BRA `(.L_x_47) ;  /* 0x0000000000107947 */ /* 0x000fec0003800000 */
.L_x_46:
[----:B------:R-:W1:Y:S02]  /*6aa0*/  MUFU.RCP R153, R152 ;  /* 0x0000009800997308 */ /* 0x000e640000001000 */
[----:B-1----:R-:W-:-:S04]  /*6ab0*/  FFMA R0, R152, R153, -1 ;  /* 0xbf80000098007423 */ /* 0x002fc80000000099 */
[----:B------:R-:W-:-:S04]  /*6ac0*/  FADD.FTZ R0, -R0, -RZ ;  /* 0x800000ff00007221 */ /* 0x000fc80000010100 */
[----:B------:R-:W-:-:S07]  /*6ad0*/  FFMA R153, R153, R0, R153 ;  /* 0x0000000099997223 */ /* 0x000fce0000000099 */
.L_x_47:
[----:B------:R-:W-:Y:S05]  /*6ae0*/  BSYNC B1 ;  /* 0x0000000000017941 */ /* 0x000fea0003800000 */
.L_x_45:
[----:B------:R-:W-:Y:S01]  /*6af0*/  FSETP.GEU.AND P0, PT, |R152|, 1.175494350822287508e-38, PT ;  /* 0x008000009800780b */ /* 0x000fe20003f0e200 */
[----:B------:R-:W-:-:S12]  /*6b00*/  ULDC UR4, c[0x0][0x600] ;  /* 0x0001800000047ab9 */ /* 0x000fd80000000800 */
[----:B------:R-:W-:-:S04]  /*6b10*/  @!P0 FMUL R152, R152, 16777216 ;  /* 0x4b80000098988820 */ /* 0x000fc80000400000 */
[----:B------:R-:W1:Y:S02]  /*6b20*/  MUFU.LG2 R0, R152 ;  /* 0x0000009800007308 */ /* 0x000e640000000c00 */
[----:B-1----:R-:W-:-:S04]  /*6b30*/  @!P0 FADD R0, R0, -24 ;  /* 0xc1c0000000008421 */ /* 0x002fc80000000000 */
[----:B------:R-:W-:-:S04]  /*6b40*/  FMUL R0, R0, 0.69314718246459960938 ;  /* 0x3f31721800007820 */ /* 0x000fc80000400000 */
[----:B------:R-:W-:-:S07]  /*6b50*/  FFMA R7, R3, UR4, R0 ;  /* 0x0000000403077c23 */ /* 0x000fce0008000000 */
.L_x_44:
[----:B------:R-:W-:Y:S05]  /*6b60*/  BSYNC B0 ;  /* 0x0000000000007941 */ /* 0x000fea0003800000 */
.L_x_43:
[C---:B------:R-:W-:Y:S01]  /*6b70*/  LOP3.LUT P0, RZ, R18.reuse, 0x3, RZ, 0xc0, !PT ;  /* 0x0000000312ff7812 */ /* 0x040fe2000780c0ff */
[----:B------:R-:W-:Y:S01]  /*6b80*/  ULDC UR4, c[0x0][0x608] ;  /* 0x0001820000047ab9 */ /* 0x000fe20000000800 */
[----:B------:R-:W-:Y:S01]  /*6b90*/  LOP3.LUT R0, R18, 0x60, RZ, 0xc0, !PT ;  /* 0x0000006012007812 */ /* 0x000fe200078ec0ff */
[----:B------:R-:W-:Y:S01]  /*6ba0*/  ULDC.64 UR8, c[0x0][0x208] ;  /* 0x0000820000087ab9 */ /* 0x000fe20000000a00 */
[----:B------:R-:W-:Y:S01]  /*6bb0*/  FMUL R153, R153, UR4 ;  /* 0x0000000499997c20 */ /* 0x000fe20008400000 */
[----:B------:R-:W-:Y:S01]  /*6bc0*/  BSSY B0, `(.L_x_48) ;  /* 0x0000018000007945 */ /* 0x000fe20003800000 */
[----:B------:R-:W-:-:S07]  /*6bd0*/  SHF.R.U32.HI R23, RZ, 0x5, R0 ;  /* 0x00000005ff177819 */ /* 0x000fce0000011600 */
[----:B------:R-:W-:Y:S05]  /*6be0*/  @P0 BRA `(.L_x_49) ;  /* 0x0000000000540947 */ /* 0x000fea0003800000 */
[----:B------:R-:W1:Y:S01]  /*6bf0*/  S2UR UR4, SR_CTAID.X ;  /* 0x00000000000479c3 */ /* 0x000e620000002500 */
[----:B------:R-:W-:Y:S02]  /*6c00*/  SHF.R.U32.HI R0, RZ, 0x2, R18 ;  /* 0x00000002ff007819 */ /* 0x000fe40000011612 */
[----:B------:R-:W-:Y:S02]  /*6c10*/  SHF.L.U32 R3, R23, 0x4, RZ ;  /* 0x0000000417037819 */ /* 0x000fe400000006ff */
[----:B------:R-:W-:-:S04]  /*6c20*/  LOP3.LUT R0, R0, 0x7, RZ, 0xc0, !PT ;  /* 0x0000000700007812 */ /* 0x000fc800078ec0ff */
[----:B------:R-:W-:Y:S01]  /*6c30*/  LOP3.LUT R0, R3, 0xfffffff0, R0, 0xe2, !PT ;  /* 0xfffffff003007812 */ /* 0x000fe200078ee200 */
[----:B-1----:R-:W-:-:S03]  /*6c40*/  USHF.L.U32 UR6, UR4, 0x6, URZ ;  /* 0x0000000604067899 */ /* 0x002fc6000800063f */
[----:B------:R-:W-:Y:S02]  /*6c50*/  ULDC.64 UR4, c[0x0][0x688] ;  /* 0x0001a20000047ab9 */ /* 0x000fe40000000a00 */
[----:B------:R-:W-:Y:S02]  /*6c60*/  UIMAD UR4, UR36, UR4, UR6 ;  /* 0x00000004240472a4 */ /* 0x000fe4000f8e0206 */
[----:B------:R-:W-:Y:S02]  /*6c70*/  LOP3.LUT R2, R0, UR6, RZ, 0xfc, !PT ;  /* 0x0000000600027c12 */ /* 0x000fe4000f8efcff */
[----:B------:R-:W-:Y:S02]  /*6c80*/  UIMAD UR4, UR37, UR5, UR4 ;  /* 0x00000005250472a4 */ /* 0x000fe4000f8e0204 */
[C---:B------:R-:W-:Y:S01]  /*6c90*/  IADD3 R3, R2.reuse, 0x8, RZ ;  /* 0x0000000802037810 */ /* 0x040fe20007ffe0ff */
[----:B------:R-:W-:Y:S02]  /*6ca0*/  ULDC UR5, c[0x0][0x288] ;  /* 0x0000a20000057ab9 */ /* 0x000fe40000000800 */
[----:B------:R-:W-:-:S02]  /*6cb0*/  ISETP.GE.U32.AND P0, PT, R2, UR5, PT ;  /* 0x0000000502007c0c */ /* 0x000fc4000bf06070 */
[----:B------:R-:W-:Y:S02]  /*6cc0*/  IADD3 R0, P2, R0, UR4, RZ ;  /* 0x0000000400007c10 */ /* 0x000fe4000ff5e0ff */
[----:B------:R-:W-:Y:S01]  /*6cd0*/  ISETP.GE.U32.AND P1, PT, R3, UR5, PT ;  /* 0x0000000503007c0c */ /* 0x000fe2000bf26070 */
[----:B------:R-:W-:Y:S01]  /*6ce0*/  ULDC.64 UR4, c[0x0][0x680] ;  /* 0x0001a00000047ab9 */ /* 0x000fe20000000a00 */
[----:B------:R-:W-:Y:S02]  /*6cf0*/  IADD3.X R3, RZ, RZ, RZ, P2, !PT ;  /* 0x000000ffff037210 */ /* 0x000fe400017fe4ff */
[----:B------:R-:W-:-:S04]  /*6d00*/  LEA R2, P2, R0, UR4, 0x2 ;  /* 0x0000000400027c11 */ /* 0x000fc8000f8410ff */
[----:B------:R-:W-:-:S05]  /*6d10*/  LEA.HI.X R3, R0, UR5, R3, 0x2, P2 ;  /* 0x0000000500037c11 */ /* 0x000fca00090f1403 */
[----:B------:R1:W-:Y:S04]  /*6d20*/  @!P0 STG.E desc[UR8][R2.64], R19 ;  /* 0x0000001302008986 */ /* 0x0003e8000c101908 */
[----:B------:R1:W-:Y:S02]  /*6d30*/  @!P1 STG.E desc[UR8][R2.64+0x20], R7 ;  /* 0x0000200702009986 */ /* 0x0003e4000c101908 */
.L_x_49:
[----:B------:R-:W-:Y:S05]  /*6d40*/  BSYNC B0 ;  /* 0x0000000000007941 */ /* 0x000fea0003800000 */
.L_x_48:
[----:B------:R-:W-:Y:S01]  /*6d50*/  ULDC.64 UR4, c[0x0][0x730] ;  /* 0x0001cc0000047ab9 */ /* 0x000fe20000000a00 */
[-C--:B------:R-:W-:Y:S01]  /*6d60*/  FMUL R152, R26, R153.reuse ;  /* 0x000000991a987220 */ /* 0x080fe20000400000 */
[----:B------:R-:W-:Y:S01]  /*6d70*/  ISETP.NE.U32.AND P0, PT, RZ, UR4, PT ;  /* 0x00000004ff007c0c */ /* 0x000fe2000bf05070 */
[-C--:B------:R-:W-:Y:S01]  /*6d80*/  FMUL R156, R30, R153.reuse ;  /* 0x000000991e9c7220 */ /* 0x080fe20000400000 */
[-C--:B------:R-:W-:Y:S01]  /*6d90*/  FMUL R160, R34, R153.reuse ;  /* 0x0000009922a07220 */ /* 0x080fe20000400000 */
[-C--:B------:R-:W-:Y:S01]  /*6da0*/  FMUL R164, R38, R153.reuse ;  /* 0x0000009926a47220 */ /* 0x080fe20000400000 */
[----:B------:R-:W-:Y:S01]  /*6db0*/  ISETP.NE.AND.EX P0, PT, RZ, UR5, PT, P0 ;  /* 0x00000005ff007c0c */ /* 0x000fe2000bf05300 */
        /* <DEDUP_REMOVED lines=60> */
[----:B------:R-:W-:Y:S06]  /*7180*/  @P0 BRA `(.L_x_50) ;  /* 0x0000000000200947 */ /* 0x000fec0003800000 */
[----:B------:R-:W-:Y:S02]  /*7190*/  ULDC.64 UR4, c[0x0][0x728] ;  /* 0x0001ca0000047ab9 */ /* 0x000fe40000000a00 */
[----:B------:R-:W-:-:S04]  /*71a0*/  ISETP.NE.U32.AND P0, PT, RZ, UR4, PT ;  /* 0x00000004ff007c0c */ /* 0x000fc8000bf05070 */
[----:B------:R-:W-:-:S13]  /*71b0*/  ISETP.NE.AND.EX P0, PT, RZ, UR5, PT, P0 ;  /* 0x00000005ff007c0c */ /* 0x000fda000bf05300 */
[----:B------:R-:W-:Y:S05]  /*71c0*/  @!P0 BRA `(.L_x_51) ;  /* 0x00000000000c8947 */ /* 0x000fea0003800000 */
[----:B-1----:R-:W1:Y:S02]  /*71d0*/  LDC.64 R2, c[0x0][0x728] ;  /* 0x0001ca00ff027b82 */ /* 0x002e640000000a00 */
[----:B-1----:R2:W5:Y:S01]  /*71e0*/  LDG.E R19, desc[UR8][R2.64] ;  /* 0x0000000802137981 */ /* 0x002562000c1e1900 */
[----:B------:R-:W-:Y:S05]  /*71f0*/  BRA `(.L_x_50) ;  /* 0x0000000000047947 */ /* 0x000fea0003800000 */
.L_x_51:
[----:B-1----:R-:W3:Y:S02]  /*7200*/  LDC R19, c[0x0][0x720] ;  /* 0x0001c800ff137b82 */ /* 0x002ee40000000800 */
.L_x_50:
[----:B------:R-:W-:-:S04]  /*7210*/  MOV R0, RZ ;  /* 0x000000ff00007202 */ /* 0x000fc80000000f00 */
[----:B------:R-:W-:-:S13]  /*7220*/  LOP3.LUT P0, RZ, R0, 0x1bf, RZ, 0xc0, !PT ;  /* 0x000001bf00ff7812 */ /* 0x000fda000780c0ff */
[----:B------:R-:W-:Y:S05]  /*7230*/  @!P0 BRA `(.L_x_52) ;  /* 0x0000000000408947 */ /* 0x000fea0003800000 */
[----:B-12---:R-:W-:Y:S01]  /*7240*/  MOV R2, 0x0 ;  /* 0x0000000000027802 */ /* 0x006fe20000000f00 */
[----:B------:R-:W-:Y:S01]  /*7250*/  ULDC.64 UR4, c[0x4][0x70] ;  /* 0x01001c0000047ab9 */ /* 0x000fe20000000a00 */
[----:B------:R-:W-:Y:S01]  /*7260*/  ULDC.64 UR6, c[0x4][0x8] ;  /* 0x0100020000067ab9 */ /* 0x000fe20000000a00 */
[----:B------:R-:W-:Y:S02]  /*7270*/  MOV R4, UR4 ;  /* 0x0000000400047c02 */ /* 0x000fe40008000f00 */
[----:B------:R-:W-:Y:S01]  /*7280*/  MOV R5, UR5 ;  /* 0x0000000500057c02 */ /* 0x000fe20008000f00 */
[----:B------:R-:W1:Y:S01]  /*7290*/  LDC.64 R2, c[0x4][R2] ;  /* 0x0100000002027b82 */ /* 0x000e620000000a00 */
[----:B------:R-:W-:Y:S01]  /*72a0*/  ULDC.64 UR4, c[0x4][0x78] ;  /* 0x01001e0000047ab9 */ /* 0x000fe20000000a00 */
[----:B------:R-:W-:Y:S02]  /*72b0*/  MOV R10, UR6 ;  /* 0x00000006000a7c02 */ /* 0x000fe40008000f00 */
[----:B------:R-:W-:-:S02]  /*72c0*/  MOV R6, UR4 ;  /* 0x0000000400067c02 */ /* 0x000fc40008000f00 */
[----:B------:R-:W-:Y:S02]  /*72d0*/  MOV R7, UR5 ;  /* 0x0000000500077c02 */ /* 0x000fe40008000f00 */
[----:B------:R-:W-:Y:S02]  /*72e0*/  MOV R11, UR7 ;  /* 0x00000007000b7c02 */ /* 0x000fe40008000f00 */
[----:B------:R-:W-:Y:S02]  /*72f0*/  MOV R8, 0x70 ;  /* 0x0000007000087802 */ /* 0x000fe40000000f00 */
[----:B------:R-:W-:Y:S02]  /*7300*/  MOV R12, 0x1 ;  /* 0x00000001000c7802 */ /* 0x000fe40000000f00 */
[----:B------:R-:W-:-:S07]  /*7310*/  MOV R13, RZ ;  /* 0x000000ff000d7202 */ /* 0x000fce0000000f00 */
[----:B------:R-:W-:-:S07]  /*7320*/  LEPC R20, `(.L_x_52) ;  /* 0x000000001014794e */ /* 0x000fce0000000000 */
[----:B-1-3-5:R-:W-:Y:S05]  /*7330*/  CALL.ABS.NOINC R2 ;  /* 0x0000000002007343 */ /* 0x02afea0003c00000 */
.L_x_52:
        /* <DEDUP_REMOVED lines=18> */
.L_x_53:
[----:B------:R-:W-:Y:S01]  /*7460*/  ULDC.64 UR4, c[0x0][0x730] ;  /* 0x0001cc0000047ab9 */ /* 0x000fe20000000a00 */
[----:B------:R-:W-:Y:S02]  /*7470*/  SHF.L.U32 R0, R18, 0x5, RZ ;  /* 0x0000000512007819 */ /* 0x000fe400000006ff */
[----:B------:R-:W-:Y:S02]  /*7480*/  ISETP.NE.U32.AND P0, PT, RZ, UR4, PT ;  /* 0x00000004ff007c0c */ /* 0x000fe4000bf05070 */
[----:B-12---:R-:W-:Y:S02]  /*7490*/  SHF.R.U32.HI R3, RZ, 0x1, R18 ;  /* 0x00000001ff037819 */ /* 0x006fe40000011612 */
[----:B------:R-:W-:Y:S02]  /*74a0*/  ISETP.NE.AND.EX P0, PT, RZ, UR5, PT, P0 ;  /* 0x00000005ff007c0c */ /* 0x000fe4000bf05300 */
[C---:B------:R-:W-:Y:S02]  /*74b0*/  LOP3.LUT R2, R0.reuse, 0xc0, RZ, 0xc0, !PT ;  /* 0x000000c000027812 */ /* 0x040fe400078ec0ff */
[----:B------:R-:W-:-:S02]  /*74c0*/  LOP3.LUT R4, R0, 0x20, RZ, 0xc0, !PT ;  /* 0x0000002000047812 */ /* 0x000fc400078ec0ff */
[----:B------:R-:W-:Y:S02]  /*74d0*/  LOP3.LUT R2, R2, 0x8, R3, 0xf8, !PT ;  /* 0x0000000802027812 */ /* 0x000fe400078ef803 */
[----:B------:R-:W-:Y:S02]  /*74e0*/  SHF.L.U32 R3, R18, 0x2, RZ ;  /* 0x0000000212037819 */ /* 0x000fe400000006ff */
[----:B------:R-:W-:Y:S02]  /*74f0*/  IADD3 R17, R17, 0x1f, RZ ;  /* 0x0000001f11117810 */ /* 0x000fe40007ffe0ff */
[----:B------:R-:W-:Y:S01]  /*7500*/  LOP3.LUT R2, R2, 0x18, R3, 0x78, !PT ;  /* 0x0000001802027812 */ /* 0x000fe200078e7803 */
[----:B---3-5:R-:W1:Y:S01]  /*7510*/  @P0 LDC R19, c[0x0][0x720] ;  /* 0x0001c800ff130b82 */ /* 0x028e620000000800 */
[----:B------:R-:W-:Y:S02]  /*7520*/  LEA R4, R23, R4, 0x9 ;  /* 0x0000000417047211 */ /* 0x000fe400078e48ff */
[----:B------:R-:W-:-:S02]  /*7530*/  LOP3.LUT R3, R0, 0x100, RZ, 0xc0, !PT ;  /* 0x0000010000037812 */ /* 0x000fc400078ec0ff */
[----:B------:R-:W-:Y:S02]  /*7540*/  ISETP.GT.U32.AND P1, PT, R17, 0x3e, PT ;  /* 0x0000003e1100780c */ /* 0x000fe40003f24070 */
[----:B------:R-:W-:Y:S02]  /*7550*/  IADD3 R3, R2, R4, R3 ;  /* 0x0000000402037210 */ /* 0x000fe40007ffe003 */
[----:B------:R-:W-:Y:S02]  /*7560*/  LOP3.LUT P0, RZ, R18, 0x4, RZ, 0xc0, !PT ;  /* 0x0000000412ff7812 */ /* 0x000fe4000780c0ff */
[----:B------:R-:W-:Y:S01]  /*7570*/  LEA R3, R3, R16, 0x1 ;  /* 0x0000001003037211 */ /* 0x000fe200078e08ff */
[-C--:B-1----:R-:W-:Y:S01]  /*7580*/  FMUL R5, R152, R19.reuse ;  /* 0x0000001398057220 */ /* 0x082fe20000400000 */
        /* <DEDUP_REMOVED lines=16> */
[-C--:B------:R-:W-:Y:S01]  /*7690*/  FMUL R12, R41, R19.reuse ;  /* 0x00000013290c7220 */ /* 0x080fe20000400000 */
[----:B------:R-:W-:Y:S01]  /*76a0*/  MOV R2, 0x10 ;  /* 0x0000001000027802 */ /* 0x000fe20000000f00 */
        /* <DEDUP_REMOVED lines=111> */
[----:B------:R-:W-:-:S02]  /*7da0*/  F2FP.F16.F32.PACK_AB R7, R8, R7 ;  /* 0x000000070807723e */ /* 0x000fc400000000ff */
[----:B------:R-:W-:Y:S02]  /*7db0*/  F2FP.F16.F32.PACK_AB R4, R25, R4 ;  /* 0x000000041904723e */ /* 0x000fe400000000ff */
[----:B------:R-:W-:Y:S02]  /*7dc0*/  F2FP.F16.F32.PACK_AB R6, R29, R6 ;  /* 0x000000061d06723e */ /* 0x000fe400000000ff */
[----:B------:R-:W-:Y:S02]  /*7dd0*/  F2FP.F16.F32.PACK_AB R8, R33, R32 ;  /* 0x000000202108723e */ /* 0x000fe400000000ff */
[----:B------:R-:W-:Y:S02]  /*7de0*/  F2FP.F16.F32.PACK_AB R9, R18, R9 ;  /* 0x000000091209723e */ /* 0x000fe400000000ff */
[----:B------:R-:W-:Y:S02]  /*7df0*/  F2FP.F16.F32.PACK_AB R10, R37, R10 ;  /* 0x0000000a250a723e */ /* 0x000fe400000000ff */
[----:B------:R-:W-:-:S02]  /*7e00*/  F2FP.F16.F32.PACK_AB R11, R20, R11 ;  /* 0x0000000b140b723e */ /* 0x000fc400000000ff */
[----:B------:R-:W-:Y:S02]  /*7e10*/  SEL R2, R2, 0xfffffff0, !P0 ;  /* 0xfffffff002027807 */ /* 0x000fe40004000000 */
[----:B------:R-:W-:Y:S01]  /*7e20*/  IADD3 R19, R3, 0x1000, RZ ;  /* 0x0000100003137810 */ /* 0x000fe20007ffe0ff */
[----:B------:R-:W-:Y:S06]  /*7e30*/  @P1 BRA `(.L_x_54) ;  /* 0x0000000000041947 */ /* 0x000fec0003800000 */
[----:B------:R-:W-:-:S04]  /*7e40*/  DEPBAR.LE SB0, 0x1 ;  /* 0x000080400000791a */ /* 0x000fc80000000000 */
.L_x_54:
[----:B------:R-:W-:Y:S05]  /*7e50*/  WARPSYNC.ALL ;  /* 0x0000000000007948 */ /* 0x000fea0003800000 */
[----:B------:R-:W-:Y:S01]  /*7e60*/  BAR.SYNC.DEFER_BLOCKING 0x1, 0x80 ;  /* 0x0042000000007b1d */ /* 0x000fe20000010000 */
[C---:B------:R-:W-:Y:S02]  /*7e70*/  LEA R19, R2.reuse, R19, 0x1 ;  /* 0x0000001302137211 */ /* 0x040fe400078e08ff */
[----:B------:R-:W-:Y:S02]  /*7e80*/  LEA R2, R2, R3, 0x1 ;  /* 0x0000000302027211 */ /* 0x000fe400078e08ff */
[----:B------:R-:W-:Y:S01]  /*7e90*/  F2FP.F16.F32.PACK_AB R14, R14, R21 ;  /* 0x000000150e0e723e */ /* 0x000fe200000000ff */
[----:B------:R-:W-:Y:S01]  /*7ea0*/  BSSY B0, `(.L_x_55) ;  /* 0x000001e000007945 */ /* 0x000fe20003800000 */
[----:B------:R-:W-:-:S02]  /*7eb0*/  F2FP.F16.F32.PACK_AB R21, R42, R23 ;  /* 0x000000172a15723e */ /* 0x000fc400000000ff */
[----:B------:R-:W-:Y:S02]  /*7ec0*/  F2FP.F16.F32.PACK_AB R12, R12, R17 ;  /* 0x000000110c0c723e */ /* 0x000fe400000000ff */
[----:B------:R-:W-:Y:S02]  /*7ed0*/  F2FP.F16.F32.PACK_AB R13, R13, R0 ;  /* 0x000000000d0d723e */ /* 0x000fe400000000ff */
[----:B------:R-:W-:Y:S02]  /*7ee0*/  F2FP.F16.F32.PACK_AB R15, R15, R46 ;  /* 0x0000002e0f0f723e */ /* 0x000fe400000000ff */
[----:B------:R-:W-:Y:S02]  /*7ef0*/  F2FP.F16.F32.PACK_AB R20, R49, R48 ;  /* 0x000000303114723e */ /* 0x000fe400000000ff */
[----:B------:R-:W-:Y:S02]  /*7f00*/  F2FP.F16.F32.PACK_AB R22, R53, R52 ;  /* 0x000000343516723e */ /* 0x000fe400000000ff */
[----:B------:R-:W-:Y:S01]  /*7f10*/  F2FP.F16.F32.PACK_AB R23, R38, R27 ;  /* 0x0000001b2617723e */ /* 0x000fe200000000ff */
[----:B------:R1:W-:Y:S04]  /*7f20*/  STSM.16.M88.4 [R3], R4 ;  /* 0x0000000403007844 */ /* 0x0003e80000000200 */
[----:B------:R1:W-:Y:S01]  /*7f30*/  STSM.16.M88.4 [R2], R8 ;  /* 0x0000000802007844 */ /* 0x0003e20000000200 */
[----:B------:R-:W-:Y:S01]  /*7f40*/  @!PT LDS RZ, [RZ] ;  /* 0x00000000fffff984 */ /* 0x000fe20000000800 */
[----:B------:R-:W-:Y:S01]  /*7f50*/  @!PT LDS RZ, [RZ] ;  /* 0x00000000fffff984 */ /* 0x000fe20000000800 */
[----:B------:R-:W-:Y:S01]  /*7f60*/  @!PT LDS RZ, [RZ] ;  /* 0x00000000fffff984 */ /* 0x000fe20000000800 */
[----:B------:R-:W-:Y:S01]  /*7f70*/  @!PT LDS RZ, [RZ] ;  /* 0x00000000fffff984 */ /* 0x000fe20000000800 */
[----:B------:R2:W-:Y:S06]  /*7f80*/  MEMBAR.ALL.CTA ;  /* 0x0000000000007992 */ /* 0x0005ec0000008000 */
[----:B--2---:R-:W2:Y:S02]  /*7f90*/  FENCE.VIEW.ASYNC.S ;  /* 0x00000000000073c6 */ /* 0x004ea40000000000 */
[----:B--2---:R-:W-:Y:S06]  /*7fa0*/  BAR.SYNC.DEFER_BLOCKING 0x1, 0x80 ;  /* 0x0042000000007b1d */ /* 0x004fec0000010000 */
[----:B------:R-:W-:Y:S05]  /*7fb0*/  @P1 BRA `(.L_x_56) ;  /* 0x0000000000301947 */ /* 0x000fea0003800000 */
[----:B------:R-:W2:Y:S01]  /*7fc0*/  S2UR UR10, SR_CTAID.X ;  /* 0x00000000000a79c3 */ /* 0x000ea20000002500 */
[----:B------:R-:W-:Y:S01]  /*7fd0*/  ULDC.64 UR4, c[0x0][0x198] ;  /* 0x0000660000047ab9 */ /* 0x000fe20000000a00 */
[----:B------:R-:W-:Y:S01]  /*7fe0*/  R2UR UR8, R16 ;  /* 0x00000000100872ca */ /* 0x000fe200000e0000 */
[----:B------:R-:W-:Y:S01]  /*7ff0*/  UIADD3 UR4, UP0, UR4, 0x670, URZ ;  /* 0x0000067004047890 */ /* 0x000fe2000ff1e03f */
[----:B------:R-:W-:Y:S01]  /*8000*/  UMOV UR9, URZ ;  /* 0x0000003f00097c82 */ /* 0x000fe20008000000 */
[----:B------:R-:W-:Y:S02]  /*8010*/  UMOV UR11, UR36 ;  /* 0x00000024000b7c82 */ /* 0x000fe40008000000 */
[----:B------:R-:W-:Y:S01]  /*8020*/  UIADD3.X UR5, URZ, UR5, URZ, UP0, !UPT ;  /* 0x000000053f057290 */ /* 0x000fe200087fe43f */
[----:B------:R-:W-:Y:S01]  /*8030*/  UMOV UR12, UR37 ;  /* 0x00000025000c7c82 */ /* 0x000fe20008000000 */
[----:B--2---:R-:W-:-:S09]  /*8040*/  USHF.L.U32 UR10, UR10, 0x6, URZ ;  /* 0x000000060a0a7899 */ /* 0x004fd2000800063f */
[----:B------:R2:W-:Y:S01]  /*8050*/  UTMASTG.4D [UR8], [UR4] ;  /* 0x00000008040073b5 */ /* 0x0005e20008018000 */
[----:B------:R0:W-:Y:S01]  /*8060*/  UTMACMDFLUSH ;  /* 0x00000000000079b7 */ /* 0x0001e20000000000 */
[----:B--2---:R-:W-:-:S04]  /*8070*/  DEPBAR.LE SB0, 0x1 ;  /* 0x000080400000791a */ /* 0x004fc80000000000 */
.L_x_56:
[----:B------:R-:W-:Y:S05]  /*8080*/  BSYNC B0 ;  /* 0x0000000000007941 */ /* 0x000fea0003800000 */
.L_x_55:
[----:B------:R-:W-:Y:S01]  /*8090*/  BAR.SYNC.DEFER_BLOCKING 0x1, 0x80 ;  /* 0x0042000000007b1d */ /* 0x000fe20000010000 */
[----:B-1----:R-:W-:Y:S02]  /*80a0*/  F2FP.F16.F32.PACK_AB R4, R57, R56 ;  /* 0x000000383904723e */ /* 0x002fe400000000ff */
[----:B------:R-:W-:Y:S02]  /*80b0*/  F2FP.F16.F32.PACK_AB R5, R34, R31 ;  /* 0x0000001f2205723e */ /* 0x000fe400000000ff */
[----:B------:R-:W-:Y:S01]  /*80c0*/  F2FP.F16.F32.PACK_AB R6, R61, R60 ;  /* 0x0000003c3d06723e */ /* 0x000fe200000000ff */
[----:B------:R-:W-:Y:S01]  /*80d0*/  BSSY B0, `(.L_x_57) ;  /* 0x000001d000007945 */ /* 0x000fe20003800000 */
[----:B------:R-:W-:Y:S02]  /*80e0*/  F2FP.F16.F32.PACK_AB R7, R30, R35 ;  /* 0x000000231e07723e */ /* 0x000fe400000000ff */
[----:B------:R-:W-:Y:S02]  /*80f0*/  F2FP.F16.F32.PACK_AB R8, R65, R64 ;  /* 0x000000404108723e */ /* 0x000fe400000000ff */
[----:B------:R-:W-:-:S02]  /*8100*/  F2FP.F16.F32.PACK_AB R9, R26, R39 ;  /* 0x000000271a09723e */ /* 0x000fc400000000ff */
[----:B------:R-:W-:Y:S02]  /*8110*/  F2FP.F16.F32.PACK_AB R10, R69, R68 ;  /* 0x00000044450a723e */ /* 0x000fe400000000ff */
[----:B------:R-:W-:Y:S01]  /*8120*/  F2FP.F16.F32.PACK_AB R11, R24, R41 ;  /* 0x00000029180b723e */ /* 0x000fe200000000ff */
[----:B------:R1:W-:Y:S04]  /*8130*/  STSM.16.M88.4 [R3+0x1000], R12 ;  /* 0x0010000c03007844 */ /* 0x0003e80000000200 */
[----:B------:R1:W-:Y:S01]  /*8140*/  STSM.16.M88.4 [R2+0x1000], R20 ;  /* 0x0010001402007844 */ /* 0x0003e20000000200 */
        /* <DEDUP_REMOVED lines=9> */
[----:B------:R-:W-:Y:S01]  /*81e0*/  R2UR UR8, R16 ;  /* 0x00000000100872ca */ /* 0x000fe200000e0000 */
[----:B------:R-:W-:Y:S01]  /*81f0*/  ULDC.64 UR4, c[0x0][0x198] ;  /* 0x0000660000047ab9 */ /* 0x000fe20000000a00 */
[----:B------:R-:W-:Y:S01]  /*8200*/  UMOV UR9, 0x20 ;  /* 0x0000002000097882 */ /* 0x000fe20000000000 */
[----:B------:R-:W-:Y:S01]  /*8210*/  UIADD3 UR4, UP0, UR4, 0x670, URZ ;  /* 0x0000067004047890 */ /* 0x000fe2000ff1e03f */
[----:B------:R-:W-:Y:S01]  /*8220*/  UMOV UR11, UR36 ;  /* 0x00000024000b7c82 */ /* 0x000fe20008000000 */
[----:B------:R-:W-:Y:S02]  /*8230*/  UMOV UR12, UR37 ;  /* 0x00000025000c7c82 */ /* 0x000fe40008000000 */
[----:B------:R-:W-:-:S06]  /*8240*/  UIADD3.X UR5, URZ, UR5, URZ, UP0, !UPT ;  /* 0x000000053f057290 */ /* 0x000fcc00087fe43f */
[----:B------:R-:W-:Y:S02]  /*8250*/  UIADD3 UR8, UR8, 0x1000, URZ ;  /* 0x0000100008087890 */ /* 0x000fe4000fffe03f */
[----:B--2---:R-:W-:-:S09]  /*8260*/  USHF.L.U32 UR10, UR10, 0x6, URZ ;  /* 0x000000060a0a7899 */ /* 0x004fd2000800063f */
[----:B------:R2:W-:Y:S01]  /*8270*/  UTMASTG.4D [UR8], [UR4] ;  /* 0x00000008040073b5 */ /* 0x0005e20008018000 */
[----:B------:R0:W-:Y:S01]  /*8280*/  UTMACMDFLUSH ;  /* 0x00000000000079b7 */ /* 0x0001e20000000000 */
[----:B--2---:R-:W-:-:S04]  /*8290*/  DEPBAR.LE SB0, 0x1 ;  /* 0x000080400000791a */ /* 0x004fc80000000000 */
.L_x_58:
[----:B------:R-:W-:Y:S05]  /*82a0*/  BSYNC B0 ;  /* 0x0000000000007941 */ /* 0x000fea0003800000 */
.L_x_57:
        /* <DEDUP_REMOVED lines=24> */
[----:B------:R-:W-:Y:S01]  /*8430*/  UMOV UR9, 0x40 ;  /* 0x0000004000097882 */ /* 0x000fe20000000000 */
[----:B------:R-:W-:Y:S02]  /*8440*/  UMOV UR11, UR36 ;  /* 0x00000024000b7c82 */ /* 0x000fe40008000000 */
[----:B------:R-:W-:Y:S01]  /*8450*/  UIADD3.X UR5, URZ, UR5, URZ, UP0, !UPT ;  /* 0x000000053f057290 */ /* 0x000fe200087fe43f */
[----:B------:R-:W-:Y:S01]  /*8460*/  UMOV UR12, UR37 ;  /* 0x00000025000c7c82 */ /* 0x000fe20008000000 */
[----:B--2---:R-:W-:-:S09]  /*8470*/  USHF.L.U32 UR10, UR10, 0x6, URZ ;  /* 0x000000060a0a7899 */ /* 0x004fd2000800063f */
[----:B------:R2:W-:Y:S01]  /*8480*/  UTMASTG.4D [UR8], [UR4] ;  /* 0x00000008040073b5 */ /* 0x0005e20008018000 */
[----:B------:R0:W-:Y:S01]  /*8490*/  UTMACMDFLUSH ;  /* 0x00000000000079b7 */ /* 0x0001e20000000000 */
[----:B--2---:R-:W-:-:S04]  /*84a0*/  DEPBAR.LE SB0, 0x1 ;  /* 0x000080400000791a */ /* 0x004fc80000000000 */
.L_x_60:
[----:B------:R-:W-:Y:S05]  /*84b0*/  BSYNC B0 ;  /* 0x0000000000007941 */ /* 0x000fea0003800000 */
.L_x_59:
[----:B------:R-:W-:Y:S01]  /*84c0*/  BAR.SYNC.DEFER_BLOCKING 0x1, 0x80 ;  /* 0x0042000000007b1d */ /* 0x000fe20000010000 */
[----:B------:R-:W-:Y:S02]  /*84d0*/  F2FP.F16.F32.PACK_AB R96, R97, R96 ;  /* 0x000000606160723e */ /* 0x000fe400000000ff */
[----:B------:R-:W-:Y:S02]  /*84e0*/  F2FP.F16.F32.PACK_AB R97, R99, R98 ;  /* 0x000000626361723e */ /* 0x000fe400000000ff */
[----:B-1----:R-:W-:Y:S01]  /*84f0*/  F2FP.F16.F32.PACK_AB R4, R89, R88 ;  /* 0x000000585904723e */ /* 0x002fe200000000ff */
[----:B------:R-:W-:Y:S01]  /*8500*/  BSSY B0, `(.L_x_61) ;  /* 0x000001d000007945 */ /* 0x000fe20003800000 */
[----:B------:R-:W-:Y:S02]  /*8510*/  F2FP.F16.F32.PACK_AB R5, R91, R90 ;  /* 0x0000005a5b05723e */ /* 0x000fe400000000ff */
[----:B------:R-:W-:Y:S02]  /*8520*/  F2FP.F16.F32.PACK_AB R6, R93, R92 ;  /* 0x0000005c5d06723e */ /* 0x000fe400000000ff */
[----:B------:R-:W-:-:S02]  /*8530*/  F2FP.F16.F32.PACK_AB R7, R95, R94 ;  /* 0x0000005e5f07723e */ /* 0x000fc400000000ff */
[----:B------:R-:W-:Y:S02]  /*8540*/  F2FP.F16.F32.PACK_AB R98, R101, R100 ;  /* 0x000000646562723e */ /* 0x000fe400000000ff */
[----:B------:R-:W-:Y:S01]  /*8550*/  F2FP.F16.F32.PACK_AB R99, R103, R102 ;  /* 0x000000666763723e */ /* 0x000fe200000000ff */
[----:B------:R1:W-:Y:S04]  /*8560*/  STSM.16.M88.4 [R3+0x1000], R12 ;  /* 0x0010000c03007844 */ /* 0x0003e80000000200 */
        /* <DEDUP_REMOVED lines=22> */
.L_x_62:
[----:B------:R-:W-:Y:S05]  /*86d0*/  BSYNC B0 ;  /* 0x0000000000007941 */ /* 0x000fea0003800000 */
.L_x_61:
[----:B------:R-:W-:Y:S01]  /*86e0*/  BAR.SYNC.DEFER_BLOCKING 0x1, 0x80 ;  /* 0x0042000000007b1d */ /* 0x000fe20000010000 */
[----:B------:R-:W-:Y:S02]  /*86f0*/  F2FP.F16.F32.PACK_AB R104, R105, R104 ;  /* 0x000000686968723e */ /* 0x000fe400000000ff */
        /* <DEDUP_REMOVED lines=15> */
[----:B---3--:R-:W3:Y:S02]  /*87f0*/  FENCE.VIEW.ASYNC.S ;  /* 0x00000000000073c6 */ /* 0x008ee40000000000 */
[----:B---3--:R-:W-:Y:S06]  /*8800*/  BAR.SYNC.DEFER_BLOCKING 0x1, 0x80 ;  /* 0x0042000000007b1d */ /* 0x008fec0000010000 */
[----:B------:R-:W-:Y:S05]  /*8810*/  @P1 BRA `(.L_x_64) ;  /* 0x0000000000301947 */ /* 0x000fea0003800000 */
[----:B------:R-:W3:Y:S01]  /*8820*/  S2UR UR10, SR_CTAID.X ;  /* 0x00000000000a79c3 */ /* 0x000ee20000002500 */
[----:B------:R-:W-:Y:S01]  /*8830*/  ULDC.64 UR4, c[0x0][0x198] ;  /* 0x0000660000047ab9 */ /* 0x000fe20000000a00 */
[----:B------:R-:W-:Y:S01]  /*8840*/  R2UR UR8, R16 ;  /* 0x00000000100872ca */ /* 0x000fe200000e0000 */
[----:B------:R-:W-:Y:S01]  /*8850*/  UIADD3 UR4, UP0, UR4, 0x670, URZ ;  /* 0x0000067004047890 */ /* 0x000fe2000ff1e03f */
[----:B------:R-:W-:Y:S01]  /*8860*/  UMOV UR9, 0x80 ;  /* 0x0000008000097882 */ /* 0x000fe20000000000 */
[----:B------:R-:W-:Y:S02]  /*8870*/  UMOV UR11, UR36 ;  /* 0x00000024000b7c82 */ /* 0x000fe40008000000 */
[----:B------:R-:W-:Y:S01]  /*8880*/  UIADD3.X UR5, URZ, UR5, URZ, UP0, !UPT ;  /* 0x000000053f057290 */ /* 0x000fe200087fe43f */
[----:B------:R-:W-:Y:S01]  /*8890*/  UMOV UR12, UR37 ;  /* 0x00000025000c7c82 */ /* 0x000fe20008000000 */
[----:B---3--:R-:W-:-:S09]  /*88a0*/  USHF.L.U32 UR10, UR10, 0x6, URZ ;  /* 0x000000060a0a7899 */ /* 0x008fd2000800063f */
[----:B------:R3:W-:Y:S01]  /*88b0*/  UTMASTG.4D [UR8], [UR4] ;  /* 0x00000008040073b5 */ /* 0x0007e20008018000 */
[----:B------:R0:W-:Y:S01]  /*88c0*/  UTMACMDFLUSH ;  /* 0x00000000000079b7 */ /* 0x0001e20000000000 */
[----:B---3--:R-:W-:-:S04]  /*88d0*/  DEPBAR.LE SB0, 0x1 ;  /* 0x000080400000791a */ /* 0x008fc80000000000 */
.L_x_64:
[----:B------:R-:W-:Y:S05]  /*88e0*/  BSYNC B0 ;  /* 0x0000000000007941 */ /* 0x000fea0003800000 */
.L_x_63:
        /* <DEDUP_REMOVED lines=17> */
[----:B----4-:R-:W4:Y:S02]  /*8a00*/  FENCE.VIEW.ASYNC.S ;  /* 0x00000000000073c6 */ /* 0x010f240000000000 */
[----:B----4-:R-:W-:Y:S06]  /*8a10*/  BAR.SYNC.DEFER_BLOCKING 0x1, 0x80 ;  /* 0x0042000000007b1d */ /* 0x010fec0000010000 */
[----:B------:R-:W-:Y:S05]  /*8a20*/  @P1 BRA `(.L_x_66) ;  /* 0x0000000000341947 */ /* 0x000fea0003800000 */
[----:B------:R-:W4:Y:S01]  /*8a30*/  S2UR UR10, SR_CTAID.X ;  /* 0x00000000000a79c3 */ /* 0x000f220000002500 */
        /* <DEDUP_REMOVED lines=8> */
[----:B----4-:R-:W-:-:S09]  /*8ac0*/  USHF.L.U32 UR10, UR10, 0x6, URZ ;  /* 0x000000060a0a7899 */ /* 0x010fd2000800063f */
[----:B------:R4:W-:Y:S01]  /*8ad0*/  UTMASTG.4D [UR8], [UR4] ;  /* 0x00000008040073b5 */ /* 0x0009e20008018000 */
[----:B------:R0:W-:Y:S01]  /*8ae0*/  UTMACMDFLUSH ;  /* 0x00000000000079b7 */ /* 0x0001e20000000000 */
[----:B----4-:R-:W-:-:S04]  /*8af0*/  DEPBAR.LE SB0, 0x1 ;  /* 0x000080400000791a */ /* 0x010fc80000000000 */
.L_x_66:
[----:B------:R-:W-:Y:S05]  /*8b00*/  BSYNC B0 ;  /* 0x0000000000007941 */ /* 0x000fea0003800000 */
.L_x_65:
        /* <DEDUP_REMOVED lines=17> */
[----:B-----5:R-:W5:Y:S02]  /*8c20*/  FENCE.VIEW.ASYNC.S ;  /* 0x00000000000073c6 */ /* 0x020f640000000000 */
[----:B-----5:R-:W-:Y:S06]  /*8c30*/  BAR.SYNC.DEFER_BLOCKING 0x1, 0x80 ;  /* 0x0042000000007b1d */ /* 0x020fec0000010000 */
[----:B------:R-:W-:Y:S05]  /*8c40*/  @P1 BRA `(.L_x_68) ;  /* 0x0000000000301947 */ /* 0x000fea0003800000 */
[----:B------:R-:W5:Y:S01]  /*8c50*/  S2UR UR10, SR_CTAID.X ;  /* 0x00000000000a79c3 */ /* 0x000f620000002500 */
[----:B------:R-:W-:Y:S01]  /*8c60*/  ULDC.64 UR4, c[0x0][0x198] ;  /* 0x0000660000047ab9 */ /* 0x000fe20000000a00 */
[----:B------:R-:W-:Y:S01]  /*8c70*/  R2UR UR8, R16 ;  /* 0x00000000100872ca */ /* 0x000fe200000e0000 */
[----:B------:R-:W-:Y:S01]  /*8c80*/  UIADD3 UR4, UP0, UR4, 0x670, URZ ;  /* 0x0000067004047890 */ /* 0x000fe2000ff1e03f */
[----:B------:R-:W-:Y:S01]  /*8c90*/  UMOV UR9, 0xc0 ;  /* 0x000000c000097882 */ /* 0x000fe20000000000 */
[----:B------:R-:W-:Y:S02]  /*8ca0*/  UMOV UR11, UR36 ;  /* 0x00000024000b7c82 */ /* 0x000fe40008000000 */
[----:B------:R-:W-:Y:S01]  /*8cb0*/  UIADD3.X UR5, URZ, UR5, URZ, UP0, !UPT ;  /* 0x000000053f057290 */ /* 0x000fe200087fe43f */
[----:B------:R-:W-:Y:S01]  /*8cc0*/  UMOV UR12, UR37 ;  /* 0x00000025000c7c82 */ /* 0x000fe20008000000 */
[----:B-----5:R-:W-:-:S09]  /*8cd0*/  USHF.L.U32 UR10, UR10, 0x6, URZ ;  /* 0x000000060a0a7899 */ /* 0x020fd2000800063f */
[----:B------:R1:W-:Y:S01]  /*8ce0*/  UTMASTG.4D [UR8], [UR4] ;  /* 0x00000008040073b5 */ /* 0x0003e20008018000 */
[----:B------:R0:W-:Y:S01]  /*8cf0*/  UTMACMDFLUSH ;  /* 0x00000000000079b7 */ /* 0x0001e20000000000 */
[----:B-1----:R-:W-:-:S04]  /*8d00*/  DEPBAR.LE SB0, 0x1 ;  /* 0x000080400000791a */ /* 0x002fc80000000000 */
.L_x_68:
[----:B------:R-:W-:Y:S05]  /*8d10*/  BSYNC B0 ;  /* 0x0000000000007941 */ /* 0x000fea0003800000 */
.L_x_67:
[----:B------:R-:W-:Y:S06]  /*8d20*/  BAR.SYNC.DEFER_BLOCKING 0x1, 0x80 ;  /* 0x0042000000007b1d */ /* 0x000fec0000010000 */
[----:B------:R-:W-:Y:S01]  /*8d30*/  BSSY B0, `(.L_x_69) ;  /* 0x0000017000007945 */ /* 0x000fe20003800000 */
[----:B------:R1:W-:Y:S04]  /*8d40*/  STSM.16.M88.4 [R3+0x1000], R136 ;  /* 0x0010008803007844 */ /* 0x0003e80000000200 */
        /* <DEDUP_REMOVED lines=18> */
[----:B-----5:R-:W-:-:S09]  /*8e70*/  USHF.L.U32 UR10, UR10, 0x6, URZ ;  /* 0x000000060a0a7899 */ /* 0x020fd2000800063f */
[----:B------:R1:W-:Y:S02]  /*8e80*/  UTMASTG.4D [UR8], [UR4] ;  /* 0x00000008040073b5 */ /* 0x0003e40008018000 */
[----:B-1----:R0:W-:Y:S02]  /*8e90*/  UTMACMDFLUSH ;  /* 0x00000000000079b7 */ /* 0x0021e40000000000 */
.L_x_70:
[----:B------:R-:W-:Y:S05]  /*8ea0*/  BSYNC B0 ;  /* 0x0000000000007941 */ /* 0x000fea0003800000 */
.L_x_69:
[----:B------:R-:W-:-:S04]  /*8eb0*/  DEPBAR.LE SB0, 0x0 ;  /* 0x000080000000791a */ /* 0x000fc80000000000 */
[----:B------:R-:W-:Y:S05]  /*8ec0*/  EXIT ;  /* 0x000000000000794d */ /* 0x000fea0003800000 */
.L_x_7:
[----:B-1----:R1:W2:Y:S02]  /*8ed0*/  SYNCS.PHASECHK.TRANS64.TRYWAIT P2, [R3+URZ+0x28048], R0 ;  /* 0x02804800030075a7 */ /* 0x0022a4000804017f */
[----:B--2---:R-:W-:Y:S05]  /*8ee0*/  @!P2 NANOSLEEP.SYNCS 0x989680 ;  /* 0x009896800000a95d */ /* 0x004fea0003900000 */
[----:B------:R-:W2:Y:S02]  /*8ef0*/  @!P2 SYNCS.PHASECHK.TRANS64 P2, [R3+URZ+0x28048], R0 ;  /* 0x028048000300a5a7 */ /* 0x000ea4000804007f */
[----:B--2---:R-:W-:Y:S05]  /*8f00*/  @!P2 BRA `(.L_x_7) ;  /* 0xfffffffc00f0a947 */ /* 0x004fea000383ffff */
[----:B------:R-:W-:Y:S05]  /*8f10*/  BRA `(.L_x_71) ;  /* 0xffffff7400f07947 */ /* 0x000fea000383ffff */
.L_x_12:
[----:B-1----:R1:W2:Y:S02]  /*8f20*/  SYNCS.PHASECHK.TRANS64.TRYWAIT P1, [R0+URZ+0x28020], R3 ;  /* 0x02802003000075a7 */ /* 0x0022a4000802017f */
[----:B--2---:R-:W-:Y:S05]  /*8f30*/  @!P1 NANOSLEEP.SYNCS 0x989680 ;  /* 0x009896800000995d */ /* 0x004fea0003900000 */
[----:B------:R-:W2:Y:S02]  /*8f40*/  @!P1 SYNCS.PHASECHK.TRANS64 P1, [R0+URZ+0x28020], R3 ;  /* 0x02802003000095a7 */ /* 0x000ea4000802007f */
[----:B--2---:R-:W-:Y:S05]  /*8f50*/  @!P1 BRA `(.L_x_12) ;  /* 0xfffffffc00f09947 */ /* 0x004fea000383ffff */
[----:B------:R-:W-:Y:S05]  /*8f60*/  BRA `(.L_x_72) ;  /* 0xffffff7800d87947 */ /* 0x000fea000383ffff */
.L_x_14:
[----:B-1----:R1:W2:Y:S02]  /*8f70*/  SYNCS.PHASECHK.TRANS64.TRYWAIT P1, [R0+URZ+0x28020], R3 ;  /* 0x02802003000075a7 */ /* 0x0022a4000802017f */
[----:B--2---:R-:W-:Y:S05]  /*8f80*/  @!P1 NANOSLEEP.SYNCS 0x989680 ;  /* 0x009896800000995d */ /* 0x004fea0003900000 */
[----:B------:R-:W2:Y:S02]  /*8f90*/  @!P1 SYNCS.PHASECHK.TRANS64 P1, [R0+URZ+0x28020], R3 ;  /* 0x02802003000095a7 */ /* 0x000ea4000802007f */
[----:B--2---:R-:W-:Y:S05]  /*8fa0*/  @!P1 BRA `(.L_x_14) ;  /* 0xfffffffc00f09947 */ /* 0x004fea000383ffff */
[----:B------:R-:W-:Y:S05]  /*8fb0*/  BRA `(.L_x_73) ;  /* 0xffffff7c00847947 */ /* 0x000fea000383ffff */
.L_x_17:
[----:B-1----:R1:W2:Y:S02]  /*8fc0*/  SYNCS.PHASECHK.TRANS64.TRYWAIT P1, [R3+URZ+0x28020], R6 ;  /* 0x02802006030075a7 */ /* 0x0022a4000802017f */
[----:B--2---:R-:W-:Y:S05]  /*8fd0*/  @!P1 NANOSLEEP.SYNCS 0x989680 ;  /* 0x009896800000995d */ /* 0x004fea0003900000 */
[----:B------:R-:W2:Y:S02]  /*8fe0*/  @!P1 SYNCS.PHASECHK.TRANS64 P1, [R3+URZ+0x28020], R6 ;  /* 0x02802006030095a7 */ /* 0x000ea4000802007f */
[----:B--2---:R-:W-:Y:S05]  /*8ff0*/  @!P1 BRA `(.L_x_17) ;  /* 0xfffffffc00f09947 */ /* 0x004fea000383ffff */
[----:B------:R-:W-:Y:S05]  /*9000*/  BRA `(.L_x_74) ;  /* 0xffffff80004c7947 */ /* 0x000fea000383ffff */
.L_x_19:
[----:B-1----:R1:W2:Y:S02]  /*9010*/  SYNCS.PHASECHK.TRANS64.TRYWAIT P1, [R8+URZ+0x28020], R3 ;  /* 0x02802003080075a7 */ /* 0x0022a4000802017f */
[----:B--2---:R-:W-:Y:S05]  /*9020*/  @!P1 NANOSLEEP.SYNCS 0x989680 ;  /* 0x009896800000995d */ /* 0x004fea0003900000 */
[----:B------:R-:W2:Y:S02]  /*9030*/  @!P1 SYNCS.PHASECHK.TRANS64 P1, [R8+URZ+0x28020], R3 ;  /* 0x02802003080095a7 */ /* 0x000ea4000802007f */
[----:B--2---:R-:W-:Y:S05]  /*9040*/  @!P1 BRA `(.L_x_19) ;  /* 0xfffffffc00f09947 */ /* 0x004fea000383ffff */
[----:B------:R-:W-:Y:S05]  /*9050*/  BRA `(.L_x_75) ;  /* 0xffffff8400107947 */ /* 0x000fea000383ffff */
.L_x_21:
[----:B-1----:R1:W2:Y:S02]  /*9060*/  SYNCS.PHASECHK.TRANS64.TRYWAIT P1, [R16+URZ+0x28040], R59 ;  /* 0x0280403b100075a7 */ /* 0x0022a4000802017f */
[----:B--2---:R-:W-:Y:S05]  /*9070*/  @!P1 NANOSLEEP.SYNCS 0x989680 ;  /* 0x009896800000995d */ /* 0x004fea0003900000 */
[----:B------:R-:W2:Y:S02]  /*9080*/  @!P1 SYNCS.PHASECHK.TRANS64 P1, [R16+URZ+0x28040], R59 ;  /* 0x0280403b100095a7 */ /* 0x000ea4000802007f */
[----:B--2---:R-:W-:Y:S05]  /*9090*/  @!P1 BRA `(.L_x_21) ;  /* 0xfffffffc00f09947 */ /* 0x004fea000383ffff */
[----:B------:R-:W-:Y:S05]  /*90a0*/  BRA `(.L_x_76) ;  /* 0xffffff8400dc7947 */ /* 0x000fea000383ffff */
.L_x_22:
[----:B--2---:R2:W3:Y:S02]  /*90b0*/  SYNCS.PHASECHK.TRANS64.TRYWAIT P1, [R16+URZ+0x28000], R59 ;  /* 0x0280003b100075a7 */ /* 0x0044e4000802017f */
[----:B---3--:R-:W-:Y:S05]  /*90c0*/  @!P1 NANOSLEEP.SYNCS 0x989680 ;  /* 0x009896800000995d */ /* 0x008fea0003900000 */
[----:B------:R-:W3:Y:S02]  /*90d0*/  @!P1 SYNCS.PHASECHK.TRANS64 P1, [R16+URZ+0x28000], R59 ;  /* 0x0280003b100095a7 */ /* 0x000ee4000802007f */
[----:B---3--:R-:W-:Y:S05]  /*90e0*/  @!P1 BRA `(.L_x_22) ;  /* 0xfffffffc00f09947 */ /* 0x008fea000383ffff */
[----:B------:R-:W-:Y:S05]  /*90f0*/  BRA `(.L_x_77) ;  /* 0xffffff8400d47947 */ /* 0x000fea000383ffff */
.L_x_23:
[----:B--2---:R2:W3:Y:S02]  /*9100*/  SYNCS.PHASECHK.TRANS64.TRYWAIT P6, [R16+URZ+0x28008], R59 ;  /* 0x0280083b100075a7 */ /* 0x0044e400080c017f */
[----:B---3--:R-:W-:Y:S05]  /*9110*/  @!P6 NANOSLEEP.SYNCS 0x989680 ;  /* 0x009896800000e95d */ /* 0x008fea0003900000 */
[----:B------:R-:W3:Y:S02]  /*9120*/  @!P6 SYNCS.PHASECHK.TRANS64 P6, [R16+URZ+0x28008], R59 ;  /* 0x0280083b1000e5a7 */ /* 0x000ee400080c007f */
[----:B---3--:R-:W-:Y:S05]  /*9130*/  @!P6 BRA `(.L_x_23) ;  /* 0xfffffffc00f0e947 */ /* 0x008fea000383ffff */
[----:B------:R-:W-:Y:S05]  /*9140*/  BRA `(.L_x_78) ;  /* 0xffffff9800947947 */ /* 0x000fea000383ffff */
.L_x_25:
[----:B--2---:R2:W3:Y:S02]  /*9150*/  SYNCS.PHASECHK.TRANS64.TRYWAIT P1, [R6+URZ+0x28000], R3 ;  /* 0x02800003060075a7 */ /* 0x0044e4000802017f */
[----:B---3--:R-:W-:Y:S05]  /*9160*/  @!P1 NANOSLEEP.SYNCS 0x989680 ;  /* 0x009896800000995d */ /* 0x008fea0003900000 */
[----:B------:R-:W3:Y:S02]  /*9170*/  @!P1 SYNCS.PHASECHK.TRANS64 P1, [R6+URZ+0x28000], R3 ;  /* 0x02800003060095a7 */ /* 0x000ee4000802007f */
[----:B---3--:R-:W-:Y:S05]  /*9180*/  @!P1 BRA `(.L_x_25) ;  /* 0xfffffffc00f09947 */ /* 0x008fea000383ffff */
[----:B------:R-:W-:Y:S05]  /*9190*/  BRA `(.L_x_79) ;  /* 0xffffffa400687947 */ /* 0x000fea000383ffff */
.L_x_28:
[----:B-1----:R1:W2:Y:S02]  /*91a0*/  SYNCS.PHASECHK.TRANS64.TRYWAIT P2, [R3+URZ+0x28020], R6 ;  /* 0x02802006030075a7 */ /* 0x0022a4000804017f */
[----:B--2---:R-:W-:Y:S05]  /*91b0*/  @!P2 NANOSLEEP.SYNCS 0x989680 ;  /* 0x009896800000a95d */ /* 0x004fea0003900000 */
[----:B------:R-:W2:Y:S02]  /*91c0*/  @!P2 SYNCS.PHASECHK.TRANS64 P2, [R3+URZ+0x28020], R6 ;  /* 0x028020060300a5a7 */ /* 0x000ea4000804007f */
[----:B--2---:R-:W-:Y:S05]  /*91d0*/  @!P2 BRA `(.L_x_28) ;  /* 0xfffffffc00f0a947 */ /* 0x004fea000383ffff */
[----:B------:R-:W-:Y:S05]  /*91e0*/  BRA `(.L_x_80) ;  /* 0xffffffac00947947 */ /* 0x000fea000383ffff */
.L_x_31:
[----:B-1----:R1:W2:Y:S02]  /*91f0*/  SYNCS.PHASECHK.TRANS64.TRYWAIT P4, [R210+URZ+0x28000], R201 ;  /* 0x028000c9d20075a7 */ /* 0x0022a4000808017f */
[----:B--2---:R-:W-:Y:S05]  /*9200*/  @!P4 NANOSLEEP.SYNCS 0x989680 ;  /* 0x009896800000c95d */ /* 0x004fea0003900000 */
[----:B------:R-:W2:Y:S02]  /*9210*/  @!P4 SYNCS.PHASECHK.TRANS64 P4, [R210+URZ+0x28000], R201 ;  /* 0x028000c9d200c5a7 */ /* 0x000ea4000808007f */
[----:B--2---:R-:W-:Y:S05]  /*9220*/  @!P4 BRA `(.L_x_31) ;  /* 0xfffffffc00f0c947 */ /* 0x004fea000383ffff */
[----:B------:R-:W-:Y:S05]  /*9230*/  BRA `(.L_x_81) ;  /* 0xffffffb400687947 */ /* 0x000fea000383ffff */
.L_x_35:
[----:B-1----:R1:W2:Y:S02]  /*9240*/  SYNCS.PHASECHK.TRANS64.TRYWAIT P1, [R152+URZ+0x28020], R153 ;  /* 0x02802099980075a7 */ /* 0x0022a4000802017f */
[----:B--2---:R-:W-:Y:S05]  /*9250*/  @!P1 NANOSLEEP.SYNCS 0x989680 ;  /* 0x009896800000995d */ /* 0x004fea0003900000 */
[----:B------:R-:W2:Y:S02]  /*9260*/  @!P1 SYNCS.PHASECHK.TRANS64 P1, [R152+URZ+0x28020], R153 ;  /* 0x02802099980095a7 */ /* 0x000ea4000802007f */
[----:B--2---:R-:W-:Y:S05]  /*9270*/  @!P1 BRA `(.L_x_35) ;  /* 0xfffffffc00f09947 */ /* 0x004fea000383ffff */
[----:B------:R-:W-:Y:S05]  /*9280*/  BRA `(.L_x_82) ;  /* 0xffffffcc003c7947 */ /* 0x000fea000383ffff */
        .weak           $__internal_0_$__cuda_sm20_rcp_rn_f32_slowpath
        .type           $__internal_0_$__cuda_sm20_rcp_rn_f32_slowpath,@function
        .size           $__internal_0_$__cuda_sm20_rcp_rn_f32_slowpath,(.L_x_88 - $__internal_0_$__cuda_sm20_rcp_rn_f32_slowpath)
$__internal_0_$__cuda_sm20_rcp_rn_f32_slowpath:
[----:B------:R-:W-:Y:S01]  /*9290*/  SHF.L.U32 R0, R2, 0x1, RZ ;  /* 0x0000000102007819 */ /* 0x000fe200000006ff */
[----:B------:R-:W-:Y:S03]  /*92a0*/  BSSY B2, `(.L_x_83) ;  /* 0x0000030000027945 */ /* 0x000fe60003800000 */
[----:B------:R-:W-:-:S04]  /*92b0*/  SHF.R.U32.HI R159, RZ, 0x18, R0 ;  /* 0x00000018ff9f7819 */ /* 0x000fc80000011600 */
[----:B------:R-:W-:-:S13]  /*92c0*/  ISETP.NE.U32.AND P0, PT, R159, RZ, PT ;  /* 0x000000ff9f00720c */ /* 0x000fda0003f05070 */
[----:B------:R-:W-:Y:S05]  /*92d0*/  @P0 BRA `(.L_x_84) ;  /* 0x0000000000280947 */ /* 0x000fea0003800000 */
[----:B------:R-:W-:-:S04]  /*92e0*/  SHF.L.U32 R0, R2, 0x1, RZ ;  /* 0x0000000102007819 */ /* 0x000fc800000006ff */
[----:B------:R-:W-:-:S13]  /*92f0*/  ISETP.NE.AND P0, PT, R0, RZ, PT ;  /* 0x000000ff0000720c */ /* 0x000fda0003f05270 */
[----:B------:R-:W-:Y:S01]  /*9300*/  @P0 FFMA R154, R2, 1.84467440737095516160e+19, RZ ;  /* 0x5f800000029a0823 */ /* 0x000fe200000000ff */
[----:B------:R-:W-:Y:S08]  /*9310*/  @!P0 MUFU.RCP R5, R2 ;  /* 0x0000000200058308 */ /* 0x000ff00000001000 */
[----:B------:R-:W1:Y:S02]  /*9320*/  @P0 MUFU.RCP R155, R154 ;  /* 0x0000009a009b0308 */ /* 0x000e640000001000 */
[----:B-1----:R-:W-:-:S04]  /*9330*/  @P0 FFMA R0, R154, R155, -1 ;  /* 0xbf8000009a000423 */ /* 0x002fc8000000009b */
[----:B------:R-:W-:-:S04]  /*9340*/  @P0 FADD.FTZ R0, -R0, -RZ ;  /* 0x800000ff00000221 */ /* 0x000fc80000010100 */
[----:B------:R-:W-:-:S04]  /*9350*/  @P0 FFMA R0, R155, R0, R155 ;  /* 0x000000009b000223 */ /* 0x000fc8000000009b */
[----:B------:R-:W-:Y:S01]  /*9360*/  @P0 FFMA R5, R0, 1.84467440737095516160e+19, RZ ;  /* 0x5f80000000050823 */ /* 0x000fe200000000ff */
[----:B------:R-:W-:Y:S06]  /*9370*/  BRA `(.L_x_85) ;  /* 0x0000000000887947 */ /* 0x000fec0003800000 */
.L_x_84:
[----:B------:R-:W-:-:S04]  /*9380*/  IADD3 R161, R159, -0xfd, RZ ;  /* 0xffffff039fa17810 */ /* 0x000fc80007ffe0ff */
[----:B------:R-:W-:-:S13]  /*9390*/  ISETP.GT.U32.AND P0, PT, R161, 0x1, PT ;  /* 0x00000001a100780c */ /* 0x000fda0003f04070 */
[----:B------:R-:W-:Y:S05]  /*93a0*/  @P0 BRA `(.L_x_86) ;  /* 0x0000000000780947 */ /* 0x000fea0003800000 */
[----:B------:R-:W-:Y:S02]  /*93b0*/  LOP3.LUT R0, R2, 0x7fffff, RZ, 0xc0, !PT ;  /* 0x007fffff02007812 */ /* 0x000fe400078ec0ff */
[----:B------:R-:W-:Y:S02]  /*93c0*/  MOV R156, 0x3 ;  /* 0x00000003009c7802 */ /* 0x000fe40000000f00 */
[----:B------:R-:W-:Y:S02]  /*93d0*/  LOP3.LUT R0, R0, 0x3f800000, RZ, 0xfc, !PT ;  /* 0x3f80000000007812 */ /* 0x000fe400078efcff */
[----:B------:R-:W-:Y:S02]  /*93e0*/  SHF.L.U32 R156, R156, R161, RZ ;  /* 0x000000a19c9c7219 */ /* 0x000fe400000006ff */
[----:B------:R-:W1:Y:S02]  /*93f0*/  MUFU.RCP R5, R0 ;  /* 0x0000000000057308 */ /* 0x000e640000001000 */
[----:B-1----:R-:W-:-:S04]  /*9400*/  FFMA R154, R0, R5, -1 ;  /* 0xbf800000009a7423 */ /* 0x002fc80000000005 */
[----:B------:R-:W-:-:S04]  /*9410*/  FADD.FTZ R154, -R154, -RZ ;  /* 0x800000ff9a9a7221 */ /* 0x000fc80000010100 */
[CCC-:B------:R-:W-:Y:S01]  /*9420*/  FFMA.RM R155, R5.reuse, R154.reuse, R5.reuse ;  /* 0x0000009a059b7223 */ /* 0x1c0fe20000004005 */
[----:B------:R-:W-:-:S04]  /*9430*/  FFMA.RP R154, R5, R154, R5 ;  /* 0x0000009a059a7223 */ /* 0x000fc80000008005 */
[C---:B------:R-:W-:Y:S02]  /*9440*/  LOP3.LUT R5, R155.reuse, 0x7fffff, RZ, 0xc0, !PT ;  /* 0x007fffff9b057812 */ /* 0x040fe400078ec0ff */
[----:B------:R-:W-:Y:S02]  /*9450*/  FSETP.NEU.FTZ.AND P0, PT, R155, R154, PT ;  /* 0x0000009a9b00720b */ /* 0x000fe40003f1d000 */
[----:B------:R-:W-:Y:S02]  /*9460*/  LOP3.LUT R5, R5, 0x800000, RZ, 0xfc, !PT ;  /* 0x0080000005057812 */ /* 0x000fe400078efcff */
[----:B------:R-:W-:Y:S02]  /*9470*/  SEL R154, RZ, 0xffffffff, !P0 ;  /* 0xffffffffff9a7807 */ /* 0x000fe40004000000 */
[----:B------:R-:W-:Y:S02]  /*9480*/  LOP3.LUT R156, R156, R5, RZ, 0xc0, !PT ;  /* 0x000000059c9c7212 */ /* 0x000fe400078ec0ff */
[----:B------:R-:W-:-:S02]  /*9490*/  IADD3 R154, -R154, RZ, RZ ;  /* 0x000000ff9a9a7210 */ /* 0x000fc40007ffe1ff */
[-C--:B------:R-:W-:Y:S02]  /*94a0*/  SHF.R.U32.HI R156, RZ, R161.reuse, R156 ;  /* 0x000000a1ff9c7219 */ /* 0x080fe4000001169c */
[----:B------:R-:W-:Y:S02]  /*94b0*/  LOP3.LUT P1, RZ, R154, R161, R5, 0xf8, !PT ;  /* 0x000000a19aff7212 */ /* 0x000fe4000782f805 */
[C---:B------:R-:W-:Y:S02]  /*94c0*/  LOP3.LUT P0, RZ, R156.reuse, 0x1, RZ, 0xc0, !PT ;  /* 0x000000019cff7812 */ /* 0x040fe4000780c0ff */
[----:B------:R-:W-:-:S04]  /*94d0*/  LOP3.LUT P2, RZ, R156, 0x2, RZ, 0xc0, !PT ;  /* 0x000000029cff7812 */ /* 0x000fc8000784c0ff */
[----:B------:R-:W-:Y:S02]  /*94e0*/  PLOP3.LUT P0, PT, P0, P1, P2, 0xe0, 0x0 ;  /* 0x000000000000781c */ /* 0x000fe40000703c20 */
[----:B------:R-:W-:Y:S02]  /*94f0*/  LOP3.LUT P1, RZ, R2, 0x7fffff, RZ, 0xc0, !PT ;  /* 0x007fffff02ff7812 */ /* 0x000fe4000782c0ff */
[----:B------:R-:W-:-:S04]  /*9500*/  SEL R0, RZ, 0x1, !P0 ;  /* 0x00000001ff007807 */ /* 0x000fc80004000000 */
[----:B------:R-:W-:-:S04]  /*9510*/  IADD3 R0, -R0, RZ, RZ ;  /* 0x000000ff00007210 */ /* 0x000fc80007ffe1ff */
[----:B------:R-:W-:Y:S02]  /*9520*/  ISETP.GE.AND P0, PT, R0, RZ, PT ;  /* 0x000000ff0000720c */ /* 0x000fe40003f06270 */
[----:B------:R-:W-:-:S04]  /*9530*/  IADD3 R0, R159, -0xfc, RZ ;  /* 0xffffff049f007810 */ /* 0x000fc80007ffe0ff */
[----:B------:R-:W-:-:S07]  /*9540*/  SHF.R.U32.HI R5, RZ, R0, R5 ;  /* 0x00000000ff057219 */ /* 0x000fce0000011605 */
[----:B------:R-:W-:-:S04]  /*9550*/  @!P0 IADD3 R5, R5, 0x1, RZ ;  /* 0x0000000105058810 */ /* 0x000fc80007ffe0ff */
[----:B------:R-:W-:-:S04]  /*9560*/  @!P1 SHF.L.U32 R5, R5, 0x1, RZ ;  /* 0x0000000105059819 */ /* 0x000fc800000006ff */
[----:B------:R-:W-:Y:S01]  /*9570*/  LOP3.LUT R5, R5, 0x80000000, R2, 0xf8, !PT ;  /* 0x8000000005057812 */ /* 0x000fe200078ef802 */
[----:B------:R-:W-:Y:S06]  /*9580*/  BRA `(.L_x_85) ;  /* 0x0000000000047947 */ /* 0x000fec0003800000 */
.L_x_86:
[----:B------:R1:W2:Y:S02]  /*9590*/  MUFU.RCP R5, R2 ;  /* 0x0000000200057308 */ /* 0x0002a40000001000 */
.L_x_85:
[----:B------:R-:W-:Y:S05]  /*95a0*/  BSYNC B2 ;  /* 0x0000000000027941 */ /* 0x000fea0003800000 */
.L_x_83:
[----:B--2---:R-:W-:Y:S02]  /*95b0*/  MOV R0, R5 ;  /* 0x0000000500007202 */ /* 0x004fe40000000f00 */
[----:B------:R-:W-:-:S04]  /*95c0*/  MOV R5, 0x0 ;  /* 0x0000000000057802 */ /* 0x000fc80000000f00 */
[----:B-1----:R-:W-:Y:S05]  /*95d0*/  RET.REL.NODEC R4 `(_ZN7cutlass13device_kernelINS_4fmha6kernel13FmhaKernelTmaINS1_10collective15FmhaMainloopTmaINS_6half_tEfN4cute5tupleIJNS7_1CILi64EEESA_NS9_ILi256EEEEEENS4_13DefaultFusionEJEEENS4_15FmhaFwdEpilogueIS6_fNS8_IJSA_SB_SA_EEEEEJEEEEEvNT_6ParamsE) ;  /* 0xffffff6804887950 */ /* 0x002fea0003c3ffff */
.L_x_87:
[----:B------:R-:W-:-:S00]  /*95e0*/  BRA `(.L_x_87) ;  /* 0xfffffffc00fc7947 */ /* 0x000fc0000383ffff */
[----:B------:R-:W-:-:S00]  /*95f0*/  NOP ;  /* 0x0000000000007918 */ /* 0x000fc00000000000 */
        /* <DEDUP_REMOVED lines=8> */
.L_x_88:


//--------------------- .nv.global.init           --------------------------
	.section	.nv.global.init,"aw",@progbits
.nv.global.init:
	.type		$str$23,@object
	.size		$str$23,($str$24 - $str$23)
$str$23:
        /*0000*/ 	.byte	0x28, 0x61, 0x64, 0x64, 0x72, 0x65, 0x73, 0x73, 0x20, 0x26, 0x20, 0x6d, 0x61, 0x73, 0x6b, 0x29
        /*0010*/ 	.byte	0x20, 0x3d, 0x3d, 0x20, 0x30, 0x00
	.type		$str$24,@object
	.size		$str$24,(__unnamed_1 - $str$24)
$str$24:
        /*0016*/ 	.byte	0x2f, 0x74, 0x6d, 0x70, 0x2f, 0x63, 0x75, 0x74, 0x6c, 0x61, 0x73, 0x73, 0x5f, 0x73, 0x77, 0x65
        /*0026*/ 	.byte	0x65, 0x70, 0x5f, 0x73, 0x72, 0x63, 0x2f, 0x69, 0x6e, 0x63, 0x6c, 0x75, 0x64, 0x65, 0x2f, 0x63
        /*0036*/ 	.byte	0x75, 0x74, 0x65, 0x2f, 0x70, 0x6f, 0x69, 0x6e, 0x74, 0x65, 0x72, 0x5f, 0x66, 0x6c, 0x61, 0x67
        /*0046*/ 	.byte	0x67, 0x65, 0x64, 0x2e, 0x68, 0x70, 0x70, 0x00
	.type		__unnamed_1,@object
	.size		__unnamed_1,(__unnamed_2 - __unnamed_1)
__unnamed_1:
        /*004e*/ 	.byte	0x61, 0x75, 0x74, 0x6f, 0x20, 0x63, 0x75, 0x74, 0x65, 0x3a, 0x3a, 0x61, 0x73, 0x5f, 0x70, 0x6f
        /* <DEDUP_REMOVED lines=27> */
        /*020e*/ 	.byte	0x3e, 0x3e, 0x3e, 0x3e, 0x3e, 0x5d, 0x00
	.type		__unnamed_2,@object
	.size		__unnamed_2,(.L_1 - __unnamed_2)
__unnamed_2:
        /* <DEDUP_REMOVED lines=29> */
.L_1:


//--------------------- .nv.shared._ZN7cutlass13device_kernelINS_4fmha6kernel13FmhaKernelTmaINS1_10collective15FmhaMainloopTmaINS_6half_tEfN4cute5tupleIJNS7_1CILi64EEESA_NS9_ILi256EEEEEENS4_13DefaultFusionEJEEENS4_15FmhaFwdEpilogueIS6_fNS8_IJSA_SB_SA_EEEEEJEEEEEvNT_6ParamsE --------------------------
	.section	.nv.shared._ZN7cutlass13device_kernelINS_4fmha6kernel13FmhaKernelTmaINS1_10collective15FmhaMainloopTmaINS_6half_tEfN4cute5tupleIJNS7_1CILi64EEESA_NS9_ILi256EEEEEENS4_13DefaultFusionEJEEENS4_15FmhaFwdEpilogueIS6_fNS8_IJSA_SB_SA_EEEEEJEEEEEvNT_6ParamsE,"aw",@nobits
	.sectionflags	@""
	.align	16
	.zero		1024


//--------------------- .nv.shared.reserved.0     --------------------------
	.section	.nv.shared.reserved.0,"aw",@nobits
	.weak		__nv_reservedSMEM_offset_0_alias
	.size		__nv_reservedSMEM_offset_0_alias, 0, 0
	.other		__nv_reservedSMEM_offset_0_alias,@"STO_CUDA_RESERVED_SHARED STV_DEFAULT"
__nv_reservedSMEM_offset_0_alias:
	.zero		0


//--------------------- .nv.global                --------------------------
	.section	.nv.global,"aw",@nobits
.nv.global:
	.type		_ZN39_INTERNAL_60aafc10_4_k_cu_cdb5147b_27584cute1_E,@object
	.size		_ZN39_INTERNAL_60aafc10_4_k_cu_cdb5147b_27584cute1_E,(_ZN39_INTERNAL_60aafc10_4_k_cu_cdb5147b_27584cuda3std3__45__cpo6cbeginE - _ZN39_INTERNAL_60aafc10_4_k_cu_cdb5147b_27584cute1_E)
_ZN39_INTERNAL_60aafc10_4_k_cu_cdb5147b_27584cute1_E:
	.zero		1
	.type		_ZN39_INTERNAL_60aafc10_4_k_cu_cdb5147b_27584cuda3std3__45__cpo6cbeginE,@object
	.size		_ZN39_INTERNAL_60aafc10_4_k_cu_cdb5147b_27584cuda3std3__45__cpo6cbeginE,(_ZN39_INTERNAL_60aafc10_4_k_cu_cdb5147b_27584cuda3std3__48in_placeE - _ZN39_INTERNAL_60aafc10_4_k_cu_cdb5147b_27584cuda3std3__45__cpo6cbeginE)
_ZN39_INTERNAL_60aafc10_4_k_cu_cdb5147b_27584cuda3std3__45__cpo6cbeginE:
	.zero		1
	.type		_ZN39_INTERNAL_60aafc10_4_k_cu_cdb5147b_27584cuda3std3__48in_placeE,@object
	.size		_ZN39_INTERNAL_60aafc10_4_k_cu_cdb5147b_27584cuda3std3__48in_placeE,(_ZN39_INTERNAL_60aafc10_4_k_cu_cdb5147b_27584cuda3std6ranges3__45__cpo9iter_moveE - _ZN39_INTERNAL_60aafc10_4_k_cu_cdb5147b_27584cuda3std3__48in_placeE)
_ZN39_INTERNAL_60aafc10_4_k_cu_cdb5147b_27584cuda3std3__48in_placeE:
	.zero		1
	.type		_ZN39_INTERNAL_60aafc10_4_k_cu_cdb5147b_27584cuda3std6ranges3__45__cpo9iter_moveE,@object
	.size		_ZN39_INTERNAL_60aafc10_4_k_cu_cdb5147b_27584cuda3std6ranges3__45__cpo9iter_moveE,(_ZN39_INTERNAL_60aafc10_4_k_cu_cdb5147b_27584cuda3std3__45__cpo5beginE - _ZN39_INTERNAL_60aafc10_4_k_cu_cdb5147b_27584cuda3std6ranges3__45__cpo9iter_moveE)
_ZN39_INTERNAL_60aafc10_4_k_cu_cdb5147b_27584cuda3std6ranges3__45__cpo9iter_moveE:
	.zero		1
	.type		_ZN39_INTERNAL_60aafc10_4_k_cu_cdb5147b_27584cuda3std3__45__cpo5beginE,@object
	.size		_ZN39_INTERNAL_60aafc10_4_k_cu_cdb5147b_27584cuda3std3__45__cpo5beginE,(_ZN39_INTERNAL_60aafc10_4_k_cu_cdb5147b_27584cuda3std3__441_GLOBAL__N__60aafc10_4_k_cu_cdb5147b_27586ignoreE - _ZN39_INTERNAL_60aafc10_4_k_cu_cdb5147b_27584cuda3std3__45__cpo5beginE)
_ZN39_INTERNAL_60aafc10_4_k_cu_cdb5147b_27584cuda3std3__45__cpo5beginE:
	.zero		1
	.type		_ZN39_INTERNAL_60aafc10_4_k_cu_cdb5147b_27584cuda3std3__441_GLOBAL__N__60aafc10_4_k_cu_cdb5147b_27586ignoreE,@object
	.size		_ZN39_INTERNAL_60aafc10_4_k_cu_cdb5147b_27584cuda3std3__441_GLOBAL__N__60aafc10_4_k_cu_cdb5147b_27586ignoreE,(_ZN39_INTERNAL_60aafc10_4_k_cu_cdb5147b_27584cute7productE - _ZN39_INTERNAL_60aafc10_4_k_cu_cdb5147b_27584cuda3std3__441_GLOBAL__N__60aafc10_4_k_cu_cdb5147b_27586ignoreE)
_ZN39_INTERNAL_60aafc10_4_k_cu_cdb5147b_27584cuda3std3__441_GLOBAL__N__60aafc10_4_k_cu_cdb5147b_27586ignoreE:
	.zero		1
	.type		_ZN39_INTERNAL_60aafc10_4_k_cu_cdb5147b_27584cute7productE,@object
	.size		_ZN39_INTERNAL_60aafc10_4_k_cu_cdb5147b_27584cute7productE,(_ZN39_INTERNAL_60aafc10_4_k_cu_cdb5147b_27584cuda3std3__45__cpo3endE - _ZN39_INTERNAL_60aafc10_4_k_cu_cdb5147b_27584cute7productE)
_ZN39_INTERNAL_60aafc10_4_k_cu_cdb5147b_27584cute7productE:
	.zero		1
	.type		_ZN39_INTERNAL_60aafc10_4_k_cu_cdb5147b_27584cuda3std3__45__cpo3endE,@object
	.size		_ZN39_INTERNAL_60aafc10_4_k_cu_cdb5147b_27584cuda3std3__45__cpo3endE,(_ZN39_INTERNAL_60aafc10_4_k_cu_cdb5147b_27584cuda3std3__419piecewise_constructE - _ZN39_INTERNAL_60aafc10_4_k_cu_cdb5147b_27584cuda3std3__45__cpo3endE)
_ZN39_INTERNAL_60aafc10_4_k_cu_cdb5147b_27584cuda3std3__45__cpo3endE:
	.zero		1
	.type		_ZN39_INTERNAL_60aafc10_4_k_cu_cdb5147b_27584cuda3std3__419piecewise_constructE,@object
	.size		_ZN39_INTERNAL_60aafc10_4_k_cu_cdb5147b_27584cuda3std3__419piecewise_constructE,(_ZN39_INTERNAL_60aafc10_4_k_cu_cdb5147b_27584cuda3std3__45__cpo4cendE - _ZN39_INTERNAL_60aafc10_4_k_cu_cdb5147b_27584cuda3std3__419piecewise_constructE)
_ZN39_INTERNAL_60aafc10_4_k_cu_cdb5147b_27584cuda3std3__419piecewise_constructE:
	.zero		1
	.type		_ZN39_INTERNAL_60aafc10_4_k_cu_cdb5147b_27584cuda3std3__45__cpo4cendE,@object
	.size		_ZN39_INTERNAL_60aafc10_4_k_cu_cdb5147b_27584cuda3std3__45__cpo4cendE,(_ZN39_INTERNAL_60aafc10_4_k_cu_cdb5147b_27584cuda3std6ranges3__45__cpo4swapE - _ZN39_INTERNAL_60aafc10_4_k_cu_cdb5147b_27584cuda3std3__45__cpo4cendE)
_ZN39_INTERNAL_60aafc10_4_k_cu_cdb5147b_27584cuda3std3__45__cpo4cendE:
	.zero		1
	.type		_ZN39_INTERNAL_60aafc10_4_k_cu_cdb5147b_27584cuda3std6ranges3__45__cpo4swapE,@object
	.size		_ZN39_INTERNAL_60aafc10_4_k_cu_cdb5147b_27584cuda3std6ranges3__45__cpo4swapE,(.L_9 - _ZN39_INTERNAL_60aafc10_4_k_cu_cdb5147b_27584cuda3std6ranges3__45__cpo4swapE)
_ZN39_INTERNAL_60aafc10_4_k_cu_cdb5147b_27584cuda3std6ranges3__45__cpo4swapE:
	.zero		1
.L_9:


//--------------------- .nv.constant0._ZN7cutlass13device_kernelINS_4fmha6kernel13FmhaKernelTmaINS1_10collective15FmhaMainloopTmaINS_6half_tEfN4cute5tupleIJNS7_1CILi64EEESA_NS9_ILi256EEEEEENS4_13DefaultFusionEJEEENS4_15FmhaFwdEpilogueIS6_fNS8_IJSA_SB_SA_EEEEEJEEEEEvNT_6ParamsE --------------------------
	.section	.nv.constant0._ZN7cutlass13device_kernelINS_4fmha6kernel13FmhaKernelTmaINS1_10collective15FmhaMainloopTmaINS_6half_tEfN4cute5tupleIJNS7_1CILi64EEESA_NS9_ILi256EEEEEENS4_13DefaultFusionEJEEENS4_15FmhaFwdEpilogueIS6_fNS8_IJSA_SB_SA_EEEEEJEEEEEvNT_6ParamsE,"a",@progbits
	.sectionflags	@""
	.align	4
.nv.constant0._ZN7cutlass13device_kernelINS_4fmha6kernel13FmhaKernelTmaINS1_10collective15FmhaMainloopTmaINS_6half_tEfN4cute5tupleIJNS7_1CILi64EEESA_NS9_ILi256EEEEEENS4_13DefaultFusionEJEEENS4_15FmhaFwdEpilogueIS6_fNS8_IJSA_SB_SA_EEEEEJEEEEEvNT_6ParamsE:
	.zero		2688


//--------------------- SYMBOLS --------------------------

	.type		.nv.reservedSmem.offset0,@object
	.size		.nv.reservedSmem.offset0,0x4
	.type		__assertfail,@function
